// auto-generated by cutlass_sweep.gemm — config: {"arch": "sm_100", "cluster_m": 4, "cluster_n": 1, "dtype": "tf32", "dtype_b": "tf32", "layout": "nt", "stages": 0, "tile_k": 64, "tile_m": 64, "tile_n": 256}
#include "cutlass/cutlass.h"
#include "cutlass/gemm/collective/collective_builder.hpp"
#include "cutlass/gemm/device/gemm_universal_adapter.h"
#include "cutlass/gemm/kernel/gemm_universal.hpp"
#include "cutlass/epilogue/collective/collective_builder.hpp"

using ElemA = cutlass::tfloat32_t;
using ElemB = cutlass::tfloat32_t;
using ElemCD = cutlass::tfloat32_t;
using Acc  = float;
using TileShape    = cute::Shape<cute::_64, cute::_256, cute::_64>;
using ClusterShape = cute::Shape<cute::_4, cute::_1, cute::_1>;

using CollectiveEpilogue = typename cutlass::epilogue::collective::CollectiveBuilder<
    cutlass::arch::Sm100, cutlass::arch::OpClassTensorOp,
    TileShape, ClusterShape,
    cutlass::epilogue::collective::EpilogueTileAuto,
    Acc, Acc,
    ElemCD, cutlass::layout::RowMajor, 128 / cutlass::sizeof_bits<ElemCD>::value,
    ElemCD, cutlass::layout::RowMajor, 128 / cutlass::sizeof_bits<ElemCD>::value,
    cutlass::epilogue::collective::EpilogueScheduleAuto
  >::CollectiveOp;

using CollectiveMainloop = typename cutlass::gemm::collective::CollectiveBuilder<
    cutlass::arch::Sm100, cutlass::arch::OpClassTensorOp,
    ElemA, cutlass::layout::RowMajor, 128 / cutlass::sizeof_bits<ElemA>::value,
    ElemB, cutlass::layout::ColumnMajor, 128 / cutlass::sizeof_bits<ElemB>::value,
    Acc,
    TileShape, ClusterShape,
    cutlass::gemm::collective::StageCountAutoCarveout<static_cast<int>(sizeof(typename CollectiveEpilogue::SharedStorage))>,
    cutlass::gemm::collective::KernelScheduleAuto
  >::CollectiveOp;

using GemmKernel = cutlass::gemm::kernel::GemmUniversal<
    cute::Shape<int,int,int,int>,
    CollectiveMainloop,
    CollectiveEpilogue
>;
using Gemm = cutlass::gemm::device::GemmUniversalAdapter<GemmKernel>;

// Force the device kernel symbol into the cubin without needing a host main.
auto* _anchor = &cutlass::device_kernel<GemmKernel>;


// ===== COMPILED SASS (sm_100a) =====

	.target	sm_100a

	.elftype	@"ET_EXEC"


//--------------------- .note.nv.tkinfo           --------------------------
	.section	.note.nv.tkinfo,"",@"SHT_NOTE"
	.sectionflags	@"SHF_NOTE_NV_TKINFO"
	.tkinfo
        /*0018*/ 	.word	0x00000002
        /*0030*/ 	.string	""
        /*0030*/ 	.string	"ptxas"
        /*0030*/ 	.string	"Cuda compilation tools, release 13.0, V13.0.88"
        /*0030*/ 	.string	"Build cuda_13.0.r13.0/compiler.36424714_0"
        /*0030*/ 	.string	"-arch sm_100a -m 64 "



//--------------------- .note.nv.cuinfo           --------------------------
	.section	.note.nv.cuinfo,"",@"SHT_NOTE"
	.sectionflags	@"SHF_NOTE_NV_CUINFO"
        /*0018*/ 	.short	0x0002
        /*001a*/ 	.short	0x0064
        /*001c*/ 	.short	0x0082
	.zero		2


//--------------------- .nv.info                  --------------------------
	.section	.nv.info,"",@"SHT_CUDA_INFO"
	.align	4


	//----- nvinfo : EIATTR_REGCOUNT
	.align		4
        /*0000*/ 	.byte	0x04, 0x2f
        /*0002*/ 	.short	(.L_19 - .L_18)
	.align		4
.L_18:
        /*0004*/ 	.word	index@(_ZN7cutlass13device_kernelINS_4gemm6kernel13GemmUniversalIN4cute5tupleIJiiiiEEENS1_10collective13CollectiveMmaINS1_35MainloopSm100TmaUmmaWarpSpecializedILi2ELi2ELi4ENS5_IJNS4_1CILi4EEENSA_ILi1EEESC_EEEEENS5_IJNSA_ILi64EEENSA_ILi256EEESF_EEENS_10tfloat32_tENS5_IJlSC_lEEESI_SJ_NS4_8TiledMMAINS4_8MMA_AtomIJNS4_17SM100_MMA_TF32_SSISI_SI_fLi64ELi256ELNS4_4UMMA5MajorE0ELSO_0ELNSN_7ScaleInE0ELSP_0EEEEEENS4_6LayoutINS5_IJSC_SC_SC_EEENS5_IJNSA_ILi0EEESU_SU_EEEEENS5_IJNS4_10UnderscoreESX_SX_EEEEENS4_13SM90_TMA_LOADENS4_14ComposedLayoutINS4_7SwizzleILi3ELi4ELi3EEENS4_18smem_ptr_flag_bitsILi32EEENSS_INS5_IJNSA_ILi8EEENSA_ILi32EEEEEENS5_IJS17_SC_EEEEEEEvNS4_8identityENS4_23SM90_TMA_LOAD_MULTICASTES1B_vS1C_EENS_8epilogue10collective18CollectiveEpilogueINS1F_23Sm100TmaWarpSpecializedILi4ELi2ELi16ELb1ELb0EEEJSH_NS5_IJNSS_ISF_SC_EENSS_IS17_SC_EEEEESI_SJ_SI_SJ_NS1F_6fusion15FusionCallbacksIS1J_NS1N_17LinearCombinationISI_fSI_fLNS_15FloatRoundStyleE2EEESH_S1M_JEEENS4_5SM1004TMEM4LOAD26SM100_TMEM_LOAD_16dp128b8xES10_S1B_NS4_17SM75_U32x4_LDSM_NENS4_14SM90_TMA_STOREES1B_NS4_17SM90_U32x4_STSM_NENS4_39AutoVectorizingCopyWithAssumedAlignmentILi128EEEEEEvvEEEEvNT_6ParamsE)
        /*0008*/ 	.word	0x00000059


	//----- nvinfo : EIATTR_FRAME_SIZE
	.align		4
.L_19:
        /*000c*/ 	.byte	0x04, 0x11
        /*000e*/ 	.short	(.L_21 - .L_20)
	.align		4
.L_20:
        /*0010*/ 	.word	index@($__internal_2_$__cuda_sm10x_tcgen05_guardrail_trap_unallocated_columns_being_dealloced)
        /*0014*/ 	.word	0x00000000


	//----- nvinfo : EIATTR_FRAME_SIZE
	.align		4
.L_21:
        /*0018*/ 	.byte	0x04, 0x11
        /*001a*/ 	.short	(.L_23 - .L_22)
	.align		4
.L_22:
        /*001c*/ 	.word	index@($__internal_1_$__cuda_sm10x_tcgen05_guardrail_trap_phase_invalid_during_alloc)
        /*0020*/ 	.word	0x00000000


	//----- nvinfo : EIATTR_FRAME_SIZE
	.align		4
.L_23:
        /*0024*/ 	.byte	0x04, 0x11
        /*0026*/ 	.short	(.L_25 - .L_24)
	.align		4
.L_24:
        /*0028*/ 	.word	index@($__internal_0_$__cuda_sm10x_tcgen05_guardrail_trap_col_being_dealloced_not_returned_by_alloc)
        /*002c*/ 	.word	0x00000000


	//----- nvinfo : EIATTR_FRAME_SIZE
	.align		4
.L_25:
        /*0030*/ 	.byte	0x04, 0x11
        /*0032*/ 	.short	(.L_27 - .L_26)
	.align		4
.L_26:
        /*0034*/ 	.word	index@(_ZN7cutlass13device_kernelINS_4gemm6kernel13GemmUniversalIN4cute5tupleIJiiiiEEENS1_10collective13CollectiveMmaINS1_35MainloopSm100TmaUmmaWarpSpecializedILi2ELi2ELi4ENS5_IJNS4_1CILi4EEENSA_ILi1EEESC_EEEEENS5_IJNSA_ILi64EEENSA_ILi256EEESF_EEENS_10tfloat32_tENS5_IJlSC_lEEESI_SJ_NS4_8TiledMMAINS4_8MMA_AtomIJNS4_17SM100_MMA_TF32_SSISI_SI_fLi64ELi256ELNS4_4UMMA5MajorE0ELSO_0ELNSN_7ScaleInE0ELSP_0EEEEEENS4_6LayoutINS5_IJSC_SC_SC_EEENS5_IJNSA_ILi0EEESU_SU_EEEEENS5_IJNS4_10UnderscoreESX_SX_EEEEENS4_13SM90_TMA_LOADENS4_14ComposedLayoutINS4_7SwizzleILi3ELi4ELi3EEENS4_18smem_ptr_flag_bitsILi32EEENSS_INS5_IJNSA_ILi8EEENSA_ILi32EEEEEENS5_IJS17_SC_EEEEEEEvNS4_8identityENS4_23SM90_TMA_LOAD_MULTICASTES1B_vS1C_EENS_8epilogue10collective18CollectiveEpilogueINS1F_23Sm100TmaWarpSpecializedILi4ELi2ELi16ELb1ELb0EEEJSH_NS5_IJNSS_ISF_SC_EENSS_IS17_SC_EEEEESI_SJ_SI_SJ_NS1F_6fusion15FusionCallbacksIS1J_NS1N_17LinearCombinationISI_fSI_fLNS_15FloatRoundStyleE2EEESH_S1M_JEEENS4_5SM1004TMEM4LOAD26SM100_TMEM_LOAD_16dp128b8xES10_S1B_NS4_17SM75_U32x4_LDSM_NENS4_14SM90_TMA_STOREES1B_NS4_17SM90_U32x4_STSM_NENS4_39AutoVectorizingCopyWithAssumedAlignmentILi128EEEEEEvvEEEEvNT_6ParamsE)
        /*0038*/ 	.word	0x00000000


	//----- nvinfo : EIATTR_MIN_STACK_SIZE
	.align		4
.L_27:
        /*003c*/ 	.byte	0x04, 0x12
        /*003e*/ 	.short	(.L_29 - .L_28)
	.align		4
.L_28:
        /*0040*/ 	.word	index@(_ZN7cutlass13device_kernelINS_4gemm6kernel13GemmUniversalIN4cute5tupleIJiiiiEEENS1_10collective13CollectiveMmaINS1_35MainloopSm100TmaUmmaWarpSpecializedILi2ELi2ELi4ENS5_IJNS4_1CILi4EEENSA_ILi1EEESC_EEEEENS5_IJNSA_ILi64EEENSA_ILi256EEESF_EEENS_10tfloat32_tENS5_IJlSC_lEEESI_SJ_NS4_8TiledMMAINS4_8MMA_AtomIJNS4_17SM100_MMA_TF32_SSISI_SI_fLi64ELi256ELNS4_4UMMA5MajorE0ELSO_0ELNSN_7ScaleInE0ELSP_0EEEEEENS4_6LayoutINS5_IJSC_SC_SC_EEENS5_IJNSA_ILi0EEESU_SU_EEEEENS5_IJNS4_10UnderscoreESX_SX_EEEEENS4_13SM90_TMA_LOADENS4_14ComposedLayoutINS4_7SwizzleILi3ELi4ELi3EEENS4_18smem_ptr_flag_bitsILi32EEENSS_INS5_IJNSA_ILi8EEENSA_ILi32EEEEEENS5_IJS17_SC_EEEEEEEvNS4_8identityENS4_23SM90_TMA_LOAD_MULTICASTES1B_vS1C_EENS_8epilogue10collective18CollectiveEpilogueINS1F_23Sm100TmaWarpSpecializedILi4ELi2ELi16ELb1ELb0EEEJSH_NS5_IJNSS_ISF_SC_EENSS_IS17_SC_EEEEESI_SJ_SI_SJ_NS1F_6fusion15FusionCallbacksIS1J_NS1N_17LinearCombinationISI_fSI_fLNS_15FloatRoundStyleE2EEESH_S1M_JEEENS4_5SM1004TMEM4LOAD26SM100_TMEM_LOAD_16dp128b8xES10_S1B_NS4_17SM75_U32x4_LDSM_NENS4_14SM90_TMA_STOREES1B_NS4_17SM90_U32x4_STSM_NENS4_39AutoVectorizingCopyWithAssumedAlignmentILi128EEEEEEvvEEEEvNT_6ParamsE)
        /*0044*/ 	.word	0x00000000
.L_29:


//--------------------- .nv.compat                --------------------------
	.section	.nv.compat,"",@"SHT_CUDA_COMPAT_INFO"
	.align	4
        /*0000*/ 	.byte	0x02, 0x09, 0x01, 0x00, 0x02, 0x02, 0x02, 0x00, 0x02, 0x05, 0x05, 0x00, 0x03, 0x07, 0x01, 0x01
        /*0010*/ 	.byte	0x02, 0x03, 0x01, 0x00, 0x02, 0x06, 0x01, 0x00, 0x04, 0x0b, 0x08, 0x00, 0x09, 0x00, 0x00, 0x00
        /*0020*/ 	.byte	0x00, 0x00, 0x00, 0x00


//--------------------- .nv.info._ZN7cutlass13device_kernelINS_4gemm6kernel13GemmUniversalIN4cute5tupleIJiiiiEEENS1_10collective13CollectiveMmaINS1_35MainloopSm100TmaUmmaWarpSpecializedILi2ELi2ELi4ENS5_IJNS4_1CILi4EEENSA_ILi1EEESC_EEEEENS5_IJNSA_ILi64EEENSA_ILi256EEESF_EEENS_10tfloat32_tENS5_IJlSC_lEEESI_SJ_NS4_8TiledMMAINS4_8MMA_AtomIJNS4_17SM100_MMA_TF32_SSISI_SI_fLi64ELi256ELNS4_4UMMA5MajorE0ELSO_0ELNSN_7ScaleInE0ELSP_0EEEEEENS4_6LayoutINS5_IJSC_SC_SC_EEENS5_IJNSA_ILi0EEESU_SU_EEEEENS5_IJNS4_10UnderscoreESX_SX_EEEEENS4_13SM90_TMA_LOADENS4_14ComposedLayoutINS4_7SwizzleILi3ELi4ELi3EEENS4_18smem_ptr_flag_bitsILi32EEENSS_INS5_IJNSA_ILi8EEENSA_ILi32EEEEEENS5_IJS17_SC_EEEEEEEvNS4_8identityENS4_23SM90_TMA_LOAD_MULTICASTES1B_vS1C_EENS_8epilogue10collective18CollectiveEpilogueINS1F_23Sm100TmaWarpSpecializedILi4ELi2ELi16ELb1ELb0EEEJSH_NS5_IJNSS_ISF_SC_EENSS_IS17_SC_EEEEESI_SJ_SI_SJ_NS1F_6fusion15FusionCallbacksIS1J_NS1N_17LinearCombinationISI_fSI_fLNS_15FloatRoundStyleE2EEESH_S1M_JEEENS4_5SM1004TMEM4LOAD26SM100_TMEM_LOAD_16dp128b8xES10_S1B_NS4_17SM75_U32x4_LDSM_NENS4_14SM90_TMA_STOREES1B_NS4_17SM90_U32x4_STSM_NENS4_39AutoVectorizingCopyWithAssumedAlignmentILi128EEEEEEvvEEEEvNT_6ParamsE --------------------------
	.section	.nv.info._ZN7cutlass13device_kernelINS_4gemm6kernel13GemmUniversalIN4cute5tupleIJiiiiEEENS1_10collective13CollectiveMmaINS1_35MainloopSm100TmaUmmaWarpSpecializedILi2ELi2ELi4ENS5_IJNS4_1CILi4EEENSA_ILi1EEESC_EEEEENS5_IJNSA_ILi64EEENSA_ILi256EEESF_EEENS_10tfloat32_tENS5_IJlSC_lEEESI_SJ_NS4_8TiledMMAINS4_8MMA_AtomIJNS4_17SM100_MMA_TF32_SSISI_SI_fLi64ELi256ELNS4_4UMMA5MajorE0ELSO_0ELNSN_7ScaleInE0ELSP_0EEEEEENS4_6LayoutINS5_IJSC_SC_SC_EEENS5_IJNSA_ILi0EEESU_SU_EEEEENS5_IJNS4_10UnderscoreESX_SX_EEEEENS4_13SM90_TMA_LOADENS4_14ComposedLayoutINS4_7SwizzleILi3ELi4ELi3EEENS4_18smem_ptr_flag_bitsILi32EEENSS_INS5_IJNSA_ILi8EEENSA_ILi32EEEEEENS5_IJS17_SC_EEEEEEEvNS4_8identityENS4_23SM90_TMA_LOAD_MULTICASTES1B_vS1C_EENS_8epilogue10collective18CollectiveEpilogueINS1F_23Sm100TmaWarpSpecializedILi4ELi2ELi16ELb1ELb0EEEJSH_NS5_IJNSS_ISF_SC_EENSS_IS17_SC_EEEEESI_SJ_SI_SJ_NS1F_6fusion15FusionCallbacksIS1J_NS1N_17LinearCombinationISI_fSI_fLNS_15FloatRoundStyleE2EEESH_S1M_JEEENS4_5SM1004TMEM4LOAD26SM100_TMEM_LOAD_16dp128b8xES10_S1B_NS4_17SM75_U32x4_LDSM_NENS4_14SM90_TMA_STOREES1B_NS4_17SM90_U32x4_STSM_NENS4_39AutoVectorizingCopyWithAssumedAlignmentILi128EEEEEEvvEEEEvNT_6ParamsE,"",@"SHT_CUDA_INFO"
	.sectionflags	@""
	.align	4


	//----- nvinfo : EIATTR_CUDA_API_VERSION
	.align		4
        /*0000*/ 	.byte	0x04, 0x37
        /*0002*/ 	.short	(.L_31 - .L_30)
.L_30:
        /*0004*/ 	.word	0x00000082


	//----- nvinfo : EIATTR_KPARAM_INFO
	.align		4
.L_31:
        /*0008*/ 	.byte	0x04, 0x17
        /*000a*/ 	.short	(.L_33 - .L_32)
.L_32:
        /*000c*/ 	.word	0x00000000
        /*0010*/ 	.short	0x0000
        /*0012*/ 	.short	0x0000
        /*0014*/ 	.byte	0x00, 0xf0, 0x01, 0x20


	//----- nvinfo : EIATTR_AT_ENTRY_FRAGMENTS
	.align		4
.L_33:
        /*0018*/ 	.byte	0x04, 0x4f
        /*001a*/ 	.short	(.L_35 - .L_34)


	//   ....[0]....
.L_34:
        /*001c*/ 	.word	0x00000006


	//----- nvinfo : EIATTR_RESERVED_SMEM_USED
	.align		4
.L_35:
        /*0020*/ 	.byte	0x01, 0x41
	.zero		2


	//----- nvinfo : EIATTR_SPARSE_MMA_MASK
	.align		4
        /*0024*/ 	.byte	0x03, 0x50
        /*0026*/ 	.short	0x0000


	//----- nvinfo : EIATTR_TCGEN05_1CTA_USED
	.align		4
        /*0028*/ 	.byte	0x01, 0x51
	.zero		2


	//----- nvinfo : EIATTR_MAXREG_COUNT
	.align		4
        /*002c*/ 	.byte	0x03, 0x1b
        /*002e*/ 	.short	0x00ff


	//----- nvinfo : EIATTR_NUM_BARRIERS
	.align		4
        /*0030*/ 	.byte	0x02, 0x4c
        /*0032*/ 	.byte	0x07
	.zero		1


	//----- nvinfo : EIATTR_EXTERNS
	.align		4
        /*0034*/ 	.byte	0x04, 0x0f
        /*0036*/ 	.short	(.L_37 - .L_36)


	//   ....[0]....
	.align		4
.L_36:
        /*0038*/ 	.word	index@(__assertfail)


	//----- nvinfo : EIATTR_MERCURY_ISA_VERSION
	.align		4
.L_37:
        /*003c*/ 	.byte	0x03, 0x5f
        /*003e*/ 	.short	0x0101


	//----- nvinfo : EIATTR_INT_WARP_WIDE_INSTR_OFFSETS
	.align		4
        /*0040*/ 	.byte	0x04, 0x31
        /*0042*/ 	.short	(.L_39 - .L_38)


	//   ....[0]....
.L_38:
        /*0044*/ 	.word	0x00003f30


	//   ....[1]....
        /*0048*/ 	.word	0x00003f50


	//   ....[2]....
        /*004c*/ 	.word	0x00003f80


	//   ....[3]....
        /*0050*/ 	.word	0x00004b40


	//   ....[4]....
        /*0054*/ 	.word	0x00004ba0


	//   ....[5]....
        /*0058*/ 	.word	0x00004ca0


	//   ....[6]....
        /*005c*/ 	.word	0x00004d20


	//   ....[7]....
        /*0060*/ 	.word	0x00004e10


	//   ....[8]....
        /*0064*/ 	.word	0x00004e90


	//   ....[9]....
        /*0068*/ 	.word	0x00004f90


	//   ....[10]....
        /*006c*/ 	.word	0x00005020


	//   ....[11]....
        /*0070*/ 	.word	0x00005120


	//   ....[12]....
        /*0074*/ 	.word	0x000051a0


	//   ....[13]....
        /*0078*/ 	.word	0x000052a0


	//   ....[14]....
        /*007c*/ 	.word	0x00005320


	//   ....[15]....
        /*0080*/ 	.word	0x00005420


	//   ....[16]....
        /*0084*/ 	.word	0x000054b0


	//   ....[17]....
        /*0088*/ 	.word	0x000055b0


	//   ....[18]....
        /*008c*/ 	.word	0x00005640


	//----- nvinfo : EIATTR_COOP_GROUP_MASK_REGIDS
	.align		4
.L_39:
        /*0090*/ 	.byte	0x04, 0x29
        /*0092*/ 	.short	(.L_41 - .L_40)


	//   ....[0]....
.L_40:
        /*0094*/ 	.word	0xffffffff


	//   ....[1]....
        /*0098*/ 	.word	0xffffffff


	//   ....[2]....
        /*009c*/ 	.word	0xffffffff


	//   ....[3]....
        /*00a0*/ 	.word	0xffffffff


	//   ....[4]....
        /*00a4*/ 	.word	0xffffffff


	//   ....[5]....
        /*00a8*/ 	.word	0xffffffff


	//   ....[6]....
        /*00ac*/ 	.word	0xffffffff


	//   ....[7]....
        /*00b0*/ 	.word	0xffffffff


	//   ....[8]....
        /*00b4*/ 	.word	0xffffffff


	//   ....[9]....
        /*00b8*/ 	.word	0xffffffff


	//   ....[10]....
        /*00bc*/ 	.word	0xffffffff


	//   ....[11]....
        /*00c0*/ 	.word	0xffffffff


	//   ....[12]....
        /*00c4*/ 	.word	0xffffffff


	//   ....[13]....
        /*00c8*/ 	.word	0xffffffff


	//----- nvinfo : EIATTR_COOP_GROUP_INSTR_OFFSETS
	.align		4
.L_41:
        /*00cc*/ 	.byte	0x04, 0x28
        /*00ce*/ 	.short	(.L_43 - .L_42)


	//   ....[0]....
.L_42:
        /*00d0*/ 	.word	0x00000080


	//   ....[1]....
        /*00d4*/ 	.word	0x000004f0


	//   ....[2]....
        /*00d8*/ 	.word	0x00000650


	//   ....[3]....
        /*00dc*/ 	.word	0x000007f0


	//   ....[4]....
        /*00e0*/ 	.word	0x000008f0


	//   ....[5]....
        /*00e4*/ 	.word	0x00000a60


	//   ....[6]....
        /*00e8*/ 	.word	0x00000c00


	//   ....[7]....
        /*00ec*/ 	.word	0x00000db0


	//   ....[8]....
        /*00f0*/ 	.word	0x000021c0


	//   ....[9]....
        /*00f4*/ 	.word	0x00002f60


	//   ....[10]....
        /*00f8*/ 	.word	0x00003170


	//   ....[11]....
        /*00fc*/ 	.word	0x000031a0


	//   ....[12]....
        /*0100*/ 	.word	0x00003e10


	//   ....[13]....
        /*0104*/ 	.word	0x00004040


	//----- nvinfo : EIATTR_VRC_CTA_INIT_COUNT
	.align		4
.L_43:
        /*0108*/ 	.byte	0x02, 0x4a
        /*010a*/ 	.byte	0x80
	.zero		1


	//----- nvinfo : EIATTR_SYSCALL_OFFSETS
	.align		4
        /*010c*/ 	.byte	0x04, 0x46
        /*010e*/ 	.short	(.L_45 - .L_44)


	//   ....[0]....
.L_44:
        /*0110*/ 	.word	0x00006320


	//   ....[1]....
        /*0114*/ 	.word	0x00006410


	//   ....[2]....
        /*0118*/ 	.word	0x00006ca0


	//   ....[3]....
        /*011c*/ 	.word	0x00007660


	//   ....[4]....
        /*0120*/ 	.word	0x00007fc0


	//   ....[5]....
        /*0124*/ 	.word	0x00008970


	//   ....[6]....
        /*0128*/ 	.word	0x00009320


	//   ....[7]....
        /*012c*/ 	.word	0x00009d00


	//   ....[8]....
        /*0130*/ 	.word	0x0000a6b0


	//   ....[9]....
        /*0134*/ 	.word	0x0000b010


	//----- nvinfo : EIATTR_MBARRIER_INSTR_OFFSETS
	.align		4
.L_45:
        /*0138*/ 	.byte	0x04, 0x39
        /*013a*/ 	.short	(.L_47 - .L_46)


	//   ....[0]....
.L_46:
        /*013c*/ 	.word	0x00000600
        /*0140*/ 	.word	0x000000ff
        /*0144*/ 	.word	0x00000000
        /*0148*/ 	.short	0x0100
        /*014a*/ 	.byte	0x04
	.zero		1


	//   ....[1]....
        /*014c*/ 	.word	0x00000610
        /*0150*/ 	.word	0x000000ff
        /*0154*/ 	.word	0x00000010
        /*0158*/ 	.short	0x0100
        /*015a*/ 	.byte	0x04
	.zero		1


	//   ....[2]....
        /*015c*/ 	.word	0x00000620
        /*0160*/ 	.word	0x000000ff
        /*0164*/ 	.word	0x00000008
        /*0168*/ 	.short	0x0100
        /*016a*/ 	.byte	0x04
	.zero		1


	//   ....[3]....
        /*016c*/ 	.word	0x00000630
        /*0170*/ 	.word	0x000000ff
        /*0174*/ 	.word	0x00000018
        /*0178*/ 	.short	0x0100
        /*017a*/ 	.byte	0x04
	.zero		1


	//   ....[4]....
        /*017c*/ 	.word	0x00000760
        /*0180*/ 	.word	0x000000ff
        /*0184*/ 	.word	0x00000020
        /*0188*/ 	.short	0x0100
        /*018a*/ 	.byte	0x04
	.zero		1


	//   ....[5]....
        /*018c*/ 	.word	0x00000770
        /*0190*/ 	.word	0x000000ff
        /*0194*/ 	.word	0x00000040
        /*0198*/ 	.short	0x0100
        /*019a*/ 	.byte	0x04
	.zero		1


	//   ....[6]....
        /*019c*/ 	.word	0x00000780
        /*01a0*/ 	.word	0x000000ff
        /*01a4*/ 	.word	0x00000028
        /*01a8*/ 	.short	0x0100
        /*01aa*/ 	.byte	0x04
	.zero		1


	//   ....[7]....
        /*01ac*/ 	.word	0x00000790
        /*01b0*/ 	.word	0x000000ff
        /*01b4*/ 	.word	0x00000048
        /*01b8*/ 	.short	0x0100
        /*01ba*/ 	.byte	0x04
	.zero		1


	//   ....[8]....
        /*01bc*/ 	.word	0x000007a0
        /*01c0*/ 	.word	0x000000ff
        /*01c4*/ 	.word	0x00000030
        /*01c8*/ 	.short	0x0100
        /*01ca*/ 	.byte	0x04
	.zero		1


	//   ....[9]....
        /*01cc*/ 	.word	0x000007b0
        /*01d0*/ 	.word	0x000000ff
        /*01d4*/ 	.word	0x00000050
        /*01d8*/ 	.short	0x0100
        /*01da*/ 	.byte	0x04
	.zero		1


	//   ....[10]....
        /*01dc*/ 	.word	0x000007c0
        /*01e0*/ 	.word	0x000000ff
        /*01e4*/ 	.word	0x00000038
        /*01e8*/ 	.short	0x0100
        /*01ea*/ 	.byte	0x04
	.zero		1


	//   ....[11]....
        /*01ec*/ 	.word	0x000007d0
        /*01f0*/ 	.word	0x000000ff
        /*01f4*/ 	.word	0x00000058
        /*01f8*/ 	.short	0x0100
        /*01fa*/ 	.byte	0x04
	.zero		1


	//   ....[12]....
        /*01fc*/ 	.word	0x000008c0
        /*0200*/ 	.word	0x000000ff
        /*0204*/ 	.word	0x00000060
        /*0208*/ 	.short	0x0100
        /*020a*/ 	.byte	0x06
	.zero		1


	//   ....[13]....
        /*020c*/ 	.word	0x000008d0
        /*0210*/ 	.word	0x000000ff
        /*0214*/ 	.word	0x00000068
        /*0218*/ 	.short	0x0100
        /*021a*/ 	.byte	0x06
	.zero		1


	//   ....[14]....
        /*021c*/ 	.word	0x00000a10
        /*0220*/ 	.word	0x000000ff
        /*0224*/ 	.word	0x00000070
        /*0228*/ 	.short	0x0100
        /*022a*/ 	.byte	0x06
	.zero		1


	//   ....[15]....
        /*022c*/ 	.word	0x00000a20
        /*0230*/ 	.word	0x000000ff
        /*0234*/ 	.word	0x00000080
        /*0238*/ 	.short	0x0100
        /*023a*/ 	.byte	0x06
	.zero		1


	//   ....[16]....
        /*023c*/ 	.word	0x00000a30
        /*0240*/ 	.word	0x000000ff
        /*0244*/ 	.word	0x00000078
        /*0248*/ 	.short	0x0100
        /*024a*/ 	.byte	0x06
	.zero		1


	//   ....[17]....
        /*024c*/ 	.word	0x00000a40
        /*0250*/ 	.word	0x000000ff
        /*0254*/ 	.word	0x00000088
        /*0258*/ 	.short	0x0100
        /*025a*/ 	.byte	0x06
	.zero		1


	//   ....[18]....
        /*025c*/ 	.word	0x00000b70
        /*0260*/ 	.word	0x000000ff
        /*0264*/ 	.word	0x00000090
        /*0268*/ 	.short	0x0100
        /*026a*/ 	.byte	0x04
	.zero		1


	//   ....[19]....
        /*026c*/ 	.word	0x00000b80
        /*0270*/ 	.word	0x000000ff
        /*0274*/ 	.word	0x000000b0
        /*0278*/ 	.short	0x0100
        /*027a*/ 	.byte	0x04
	.zero		1


	//   ....[20]....
        /*027c*/ 	.word	0x00000b90
        /*0280*/ 	.word	0x000000ff
        /*0284*/ 	.word	0x00000098
        /*0288*/ 	.short	0x0100
        /*028a*/ 	.byte	0x04
	.zero		1


	//   ....[21]....
        /*028c*/ 	.word	0x00000ba0
        /*0290*/ 	.word	0x000000ff
        /*0294*/ 	.word	0x000000b8
        /*0298*/ 	.short	0x0100
        /*029a*/ 	.byte	0x04
	.zero		1


	//   ....[22]....
        /*029c*/ 	.word	0x00000bb0
        /*02a0*/ 	.word	0x000000ff
        /*02a4*/ 	.word	0x000000a0
        /*02a8*/ 	.short	0x0100
        /*02aa*/ 	.byte	0x04
	.zero		1


	//   ....[23]....
        /*02ac*/ 	.word	0x00000bc0
        /*02b0*/ 	.word	0x000000ff
        /*02b4*/ 	.word	0x000000c0
        /*02b8*/ 	.short	0x0100
        /*02ba*/ 	.byte	0x04
	.zero		1


	//   ....[24]....
        /*02bc*/ 	.word	0x00000bd0
        /*02c0*/ 	.word	0x000000ff
        /*02c4*/ 	.word	0x000000a8
        /*02c8*/ 	.short	0x0100
        /*02ca*/ 	.byte	0x04
	.zero		1


	//   ....[25]....
        /*02cc*/ 	.word	0x00000be0
        /*02d0*/ 	.word	0x000000ff
        /*02d4*/ 	.word	0x000000c8
        /*02d8*/ 	.short	0x0100
        /*02da*/ 	.byte	0x04
	.zero		1


	//   ....[26]....
        /*02dc*/ 	.word	0x00000cd0
        /*02e0*/ 	.word	0x000000ff
        /*02e4*/ 	.word	0x000000d0
        /*02e8*/ 	.short	0x0100
        /*02ea*/ 	.byte	0x04
	.zero		1


	//   ....[27]....
        /*02ec*/ 	.word	0x00000ce0
        /*02f0*/ 	.word	0x000000ff
        /*02f4*/ 	.word	0x000000e0
        /*02f8*/ 	.short	0x0100
        /*02fa*/ 	.byte	0x04
	.zero		1


	//   ....[28]....
        /*02fc*/ 	.word	0x00000cf0
        /*0300*/ 	.word	0x000000ff
        /*0304*/ 	.word	0x000000d8
        /*0308*/ 	.short	0x0100
        /*030a*/ 	.byte	0x04
	.zero		1


	//   ....[29]....
        /*030c*/ 	.word	0x00000d00
        /*0310*/ 	.word	0x000000ff
        /*0314*/ 	.word	0x000000e8
        /*0318*/ 	.short	0x0100
        /*031a*/ 	.byte	0x04
	.zero		1


	//   ....[30]....
        /*031c*/ 	.word	0x000018a0
        /*0320*/ 	.word	0x00000003
        /*0324*/ 	.word	0x000000e0
        /*0328*/ 	.short	0x010a
        /*032a*/ 	.byte	0xff
	.zero		1


	//   ....[31]....
        /*032c*/ 	.word	0x000018d0
        /*0330*/ 	.word	0x00000003
        /*0334*/ 	.word	0x000000d0
        /*0338*/ 	.short	0x0101
        /*033a*/ 	.byte	0xff
	.zero		1


	//   ....[32]....
        /*033c*/ 	.word	0x000019a0
        /*0340*/ 	.word	0x000000ff
        /*0344*/ 	.word	0x00000010
        /*0348*/ 	.short	0x010a
        /*034a*/ 	.byte	0x04
	.zero		1


	//   ....[33]....
        /*034c*/ 	.word	0x00001a20
        /*0350*/ 	.word	0x000000ff
        /*0354*/ 	.word	0x00000010
        /*0358*/ 	.short	0x010a
        /*035a*/ 	.byte	0x21
	.zero		1


	//   ....[34]....
        /*035c*/ 	.word	0x00001c10
        /*0360*/ 	.word	0x000000ff
        /*0364*/ 	.word	0x00000010
        /*0368*/ 	.short	0x010a
        /*036a*/ 	.byte	0x05
	.zero		1


	//   ....[35]....
        /*036c*/ 	.word	0x00001db0
        /*0370*/ 	.word	0x000000ff
        /*0374*/ 	.word	0x00000068
        /*0378*/ 	.short	0x0101
        /*037a*/ 	.byte	0x0d
	.zero		1


	//   ....[36]....
        /*037c*/ 	.word	0x00001dd0
        /*0380*/ 	.word	0x000000ff
        /*0384*/ 	.word	0x00000010
        /*0388*/ 	.short	0x010a
        /*038a*/ 	.byte	0x04
	.zero		1


	//   ....[37]....
        /*038c*/ 	.word	0x00001e50
        /*0390*/ 	.word	0x000000ff
        /*0394*/ 	.word	0x00000010
        /*0398*/ 	.short	0x010a
        /*039a*/ 	.byte	0x21
	.zero		1


	//   ....[38]....
        /*039c*/ 	.word	0x00001fe0
        /*03a0*/ 	.word	0x000000ff
        /*03a4*/ 	.word	0x00000010
        /*03a8*/ 	.short	0x010a
        /*03aa*/ 	.byte	0x05
	.zero		1


	//   ....[39]....
        /*03ac*/ 	.word	0x000021f0
        /*03b0*/ 	.word	0x00000003
        /*03b4*/ 	.word	0x00000070
        /*03b8*/ 	.short	0x010a
        /*03ba*/ 	.byte	0xff
	.zero		1


	//   ....[40]....
        /*03bc*/ 	.word	0x00002340
        /*03c0*/ 	.word	0x00000000
        /*03c4*/ 	.word	0x00000000
        /*03c8*/ 	.short	0x0101
        /*03ca*/ 	.byte	0xff
	.zero		1


	//   ....[41]....
        /*03cc*/ 	.word	0x00002900
        /*03d0*/ 	.word	0x000000ff
        /*03d4*/ 	.word	0x00000000
        /*03d8*/ 	.short	0x010a
        /*03da*/ 	.byte	0x04
	.zero		1


	//   ....[42]....
        /*03dc*/ 	.word	0x000029a0
        /*03e0*/ 	.word	0x00000000
        /*03e4*/ 	.word	0x00000000
        /*03e8*/ 	.short	0x010a
        /*03ea*/ 	.byte	0xff
	.zero		1


	//   ....[43]....
        /*03ec*/ 	.word	0x00002ac0
        /*03f0*/ 	.word	0x00000002
        /*03f4*/ 	.word	0x000000d0
        /*03f8*/ 	.short	0x010a
        /*03fa*/ 	.byte	0xff
	.zero		1


	//   ....[44]....
        /*03fc*/ 	.word	0x00002b20
        /*0400*/ 	.word	0x00000004
        /*0404*/ 	.word	0x00000000
        /*0408*/ 	.short	0x0101
        /*040a*/ 	.byte	0xff
	.zero		1


	//   ....[45]....
        /*040c*/ 	.word	0x00002b40
        /*0410*/ 	.word	0x000000ff
        /*0414*/ 	.word	0x00000080
        /*0418*/ 	.short	0x010a
        /*041a*/ 	.byte	0x04
	.zero		1


	//   ....[46]....
        /*041c*/ 	.word	0x00002c60
        /*0420*/ 	.word	0x00000002
        /*0424*/ 	.word	0x00000070
        /*0428*/ 	.short	0x010a
        /*042a*/ 	.byte	0xff
	.zero		1


	//   ....[47]....
        /*042c*/ 	.word	0x00002d70
        /*0430*/ 	.word	0x00000002
        /*0434*/ 	.word	0x00000000
        /*0438*/ 	.short	0x0101
        /*043a*/ 	.byte	0xff
	.zero		1


	//   ....[48]....
        /*043c*/ 	.word	0x00002e00
        /*0440*/ 	.word	0x000000ff
        /*0444*/ 	.word	0x00000080
        /*0448*/ 	.short	0x0106
        /*044a*/ 	.byte	0x04
	.zero		1


	//   ....[49]....
        /*044c*/ 	.word	0x00002e20
        /*0450*/ 	.word	0x000000ff
        /*0454*/ 	.word	0x00000080
        /*0458*/ 	.short	0x010a
        /*045a*/ 	.byte	0x04
	.zero		1


	//   ....[50]....
        /*045c*/ 	.word	0x00002eb0
        /*0460*/ 	.word	0x000000ff
        /*0464*/ 	.word	0x00000080
        /*0468*/ 	.short	0x0106
        /*046a*/ 	.byte	0x07
	.zero		1


	//   ....[51]....
        /*046c*/ 	.word	0x00002ef0
        /*0470*/ 	.word	0x00000000
        /*0474*/ 	.word	0x00000080
        /*0478*/ 	.short	0x010a
        /*047a*/ 	.byte	0xff
	.zero		1


	//   ....[52]....
        /*047c*/ 	.word	0x000034c0
        /*0480*/ 	.word	0x00000000
        /*0484*/ 	.word	0x00000070
        /*0488*/ 	.short	0x010a
        /*048a*/ 	.byte	0xff
	.zero		1


	//   ....[53]....
        /*048c*/ 	.word	0x000035c0
        /*0490*/ 	.word	0x00000003
        /*0494*/ 	.word	0x00000000
        /*0498*/ 	.short	0x0101
        /*049a*/ 	.byte	0xff
	.zero		1


	//   ....[54]....
        /*049c*/ 	.word	0x000035d0
        /*04a0*/ 	.word	0x000000ff
        /*04a4*/ 	.word	0x00000000
        /*04a8*/ 	.short	0x010a
        /*04aa*/ 	.byte	0x04
	.zero		1


	//   ....[55]....
        /*04ac*/ 	.word	0x00003650
        /*04b0*/ 	.word	0x000000ff
        /*04b4*/ 	.word	0x000000b0
        /*04b8*/ 	.short	0x010a
        /*04ba*/ 	.byte	0x2e
	.zero		1


	//   ....[56]....
        /*04bc*/ 	.word	0x00003730
        /*04c0*/ 	.word	0x000000ff
        /*04c4*/ 	.word	0x00000000
        /*04c8*/ 	.short	0x010a
        /*04ca*/ 	.byte	0x07
	.zero		1


	//   ....[57]....
        /*04cc*/ 	.word	0x00003870
        /*04d0*/ 	.word	0x000000ff
        /*04d4*/ 	.word	0x00000000
        /*04d8*/ 	.short	0x010a
        /*04da*/ 	.byte	0x04
	.zero		1


	//   ....[58]....
        /*04dc*/ 	.word	0x00003c40
        /*04e0*/ 	.word	0x000000ff
        /*04e4*/ 	.word	0x00000000
        /*04e8*/ 	.short	0x010a
        /*04ea*/ 	.byte	0x04
	.zero		1


	//   ....[59]....
        /*04ec*/ 	.word	0x00003cd0
        /*04f0*/ 	.word	0x000000ff
        /*04f4*/ 	.word	0x00000000
        /*04f8*/ 	.short	0x010a
        /*04fa*/ 	.byte	0x05
	.zero		1


	//   ....[60]....
        /*04fc*/ 	.word	0x00003d60
        /*0500*/ 	.word	0x000000ff
        /*0504*/ 	.word	0x00000000
        /*0508*/ 	.short	0x010a
        /*050a*/ 	.byte	0x05
	.zero		1


	//   ....[61]....
        /*050c*/ 	.word	0x00003df0
        /*0510*/ 	.word	0x000000ff
        /*0514*/ 	.word	0x00000000
        /*0518*/ 	.short	0x010a
        /*051a*/ 	.byte	0x04
	.zero		1


	//   ....[62]....
        /*051c*/ 	.word	0x000042f0
        /*0520*/ 	.word	0x00000008
        /*0524*/ 	.word	0x00000070
        /*0528*/ 	.short	0x010a
        /*052a*/ 	.byte	0xff
	.zero		1


	//   ....[63]....
        /*052c*/ 	.word	0x00004460
        /*0530*/ 	.word	0x00000000
        /*0534*/ 	.word	0x00000000
        /*0538*/ 	.short	0x0101
        /*053a*/ 	.byte	0xff
	.zero		1


	//   ....[64]....
        /*053c*/ 	.word	0x00004950
        /*0540*/ 	.word	0x000000ff
        /*0544*/ 	.word	0x00000068
        /*0548*/ 	.short	0x010a
        /*054a*/ 	.byte	0x15
	.zero		1


	//   ....[65]....
        /*054c*/ 	.word	0x00004ae0
        /*0550*/ 	.word	0x000000ff
        /*0554*/ 	.word	0x00000040
        /*0558*/ 	.short	0x010a
        /*055a*/ 	.byte	0x15
	.zero		1


	//   ....[66]....
        /*055c*/ 	.word	0x00004c40
        /*0560*/ 	.word	0x000000ff
        /*0564*/ 	.word	0x00000020
        /*0568*/ 	.short	0x010b
        /*056a*/ 	.byte	0x15
	.zero		1


	//   ....[67]....
        /*056c*/ 	.word	0x00004c60
        /*0570*/ 	.word	0x000000ff
        /*0574*/ 	.word	0x00000000
        /*0578*/ 	.short	0x0101
        /*057a*/ 	.byte	0x06
	.zero		1


	//   ....[68]....
        /*057c*/ 	.word	0x00004c70
        /*0580*/ 	.word	0x000000ff
        /*0584*/ 	.word	0x00000048
        /*0588*/ 	.short	0x010a
        /*058a*/ 	.byte	0x15
	.zero		1


	//   ....[69]....
        /*058c*/ 	.word	0x00004dc0
        /*0590*/ 	.word	0x000000ff
        /*0594*/ 	.word	0x00000028
        /*0598*/ 	.short	0x010b
        /*059a*/ 	.byte	0x15
	.zero		1


	//   ....[70]....
        /*059c*/ 	.word	0x00004dd0
        /*05a0*/ 	.word	0x000000ff
        /*05a4*/ 	.word	0x00000000
        /*05a8*/ 	.short	0x0101
        /*05aa*/ 	.byte	0x07
	.zero		1


	//   ....[71]....
        /*05ac*/ 	.word	0x00004de0
        /*05b0*/ 	.word	0x000000ff
        /*05b4*/ 	.word	0x00000050
        /*05b8*/ 	.short	0x010a
        /*05ba*/ 	.byte	0x15
	.zero		1


	//   ....[72]....
        /*05bc*/ 	.word	0x00004f30
        /*05c0*/ 	.word	0x000000ff
        /*05c4*/ 	.word	0x00000030
        /*05c8*/ 	.short	0x010b
        /*05ca*/ 	.byte	0x15
	.zero		1


	//   ....[73]....
        /*05cc*/ 	.word	0x00004f50
        /*05d0*/ 	.word	0x000000ff
        /*05d4*/ 	.word	0x00000000
        /*05d8*/ 	.short	0x0101
        /*05da*/ 	.byte	0x18
	.zero		1


	//   ....[74]....
        /*05dc*/ 	.word	0x00004f60
        /*05e0*/ 	.word	0x000000ff
        /*05e4*/ 	.word	0x00000058
        /*05e8*/ 	.short	0x010a
        /*05ea*/ 	.byte	0x15
	.zero		1


	//   ....[75]....
        /*05ec*/ 	.word	0x000050c0
        /*05f0*/ 	.word	0x000000ff
        /*05f4*/ 	.word	0x00000038
        /*05f8*/ 	.short	0x010b
        /*05fa*/ 	.byte	0x15
	.zero		1


	//   ....[76]....
        /*05fc*/ 	.word	0x000050e0
        /*0600*/ 	.word	0x000000ff
        /*0604*/ 	.word	0x00000000
        /*0608*/ 	.short	0x0101
        /*060a*/ 	.byte	0x10
	.zero		1


	//   ....[77]....
        /*060c*/ 	.word	0x000050f0
        /*0610*/ 	.word	0x000000ff
        /*0614*/ 	.word	0x00000040
        /*0618*/ 	.short	0x010a
        /*061a*/ 	.byte	0x15
	.zero		1


	//   ....[78]....
        /*061c*/ 	.word	0x00005250
        /*0620*/ 	.word	0x000000ff
        /*0624*/ 	.word	0x00000020
        /*0628*/ 	.short	0x010b
        /*062a*/ 	.byte	0x15
	.zero		1


	//   ....[79]....
        /*062c*/ 	.word	0x00005260
        /*0630*/ 	.word	0x000000ff
        /*0634*/ 	.word	0x00000000
        /*0638*/ 	.short	0x0101
        /*063a*/ 	.byte	0x06
	.zero		1


	//   ....[80]....
        /*063c*/ 	.word	0x00005270
        /*0640*/ 	.word	0x000000ff
        /*0644*/ 	.word	0x00000048
        /*0648*/ 	.short	0x010a
        /*064a*/ 	.byte	0x15
	.zero		1


	//   ....[81]....
        /*064c*/ 	.word	0x000053d0
        /*0650*/ 	.word	0x000000ff
        /*0654*/ 	.word	0x00000028
        /*0658*/ 	.short	0x010b
        /*065a*/ 	.byte	0x15
	.zero		1


	//   ....[82]....
        /*065c*/ 	.word	0x000053e0
        /*0660*/ 	.word	0x000000ff
        /*0664*/ 	.word	0x00000000
        /*0668*/ 	.short	0x0101
        /*066a*/ 	.byte	0x07
	.zero		1


	//   ....[83]....
        /*066c*/ 	.word	0x000053f0
        /*0670*/ 	.word	0x000000ff
        /*0674*/ 	.word	0x00000050
        /*0678*/ 	.short	0x010a
        /*067a*/ 	.byte	0x15
	.zero		1


	//   ....[84]....
        /*067c*/ 	.word	0x00005560
        /*0680*/ 	.word	0x000000ff
        /*0684*/ 	.word	0x00000030
        /*0688*/ 	.short	0x010b
        /*068a*/ 	.byte	0x15
	.zero		1


	//   ....[85]....
        /*068c*/ 	.word	0x00005570
        /*0690*/ 	.word	0x000000ff
        /*0694*/ 	.word	0x00000000
        /*0698*/ 	.short	0x0101
        /*069a*/ 	.byte	0x18
	.zero		1


	//   ....[86]....
        /*069c*/ 	.word	0x00005580
        /*06a0*/ 	.word	0x000000ff
        /*06a4*/ 	.word	0x00000058
        /*06a8*/ 	.short	0x010a
        /*06aa*/ 	.byte	0x15
	.zero		1


	//   ....[87]....
        /*06ac*/ 	.word	0x00005770
        /*06b0*/ 	.word	0x000000ff
        /*06b4*/ 	.word	0x00000038
        /*06b8*/ 	.short	0x010b
        /*06ba*/ 	.byte	0x15
	.zero		1


	//   ....[88]....
        /*06bc*/ 	.word	0x00005780
        /*06c0*/ 	.word	0x000000ff
        /*06c4*/ 	.word	0x00000000
        /*06c8*/ 	.short	0x0101
        /*06ca*/ 	.byte	0x10
	.zero		1


	//   ....[89]....
        /*06cc*/ 	.word	0x000057a0
        /*06d0*/ 	.word	0x000000ff
        /*06d4*/ 	.word	0x00000040
        /*06d8*/ 	.short	0x010a
        /*06da*/ 	.byte	0x15
	.zero		1


	//   ....[90]....
        /*06dc*/ 	.word	0x000057c0
        /*06e0*/ 	.word	0x000000ff
        /*06e4*/ 	.word	0x00000048
        /*06e8*/ 	.short	0x010a
        /*06ea*/ 	.byte	0x15
	.zero		1


	//   ....[91]....
        /*06ec*/ 	.word	0x000057e0
        /*06f0*/ 	.word	0x000000ff
        /*06f4*/ 	.word	0x00000050
        /*06f8*/ 	.short	0x010a
        /*06fa*/ 	.byte	0x15
	.zero		1


	//   ....[92]....
        /*06fc*/ 	.word	0x00005830
        /*0700*/ 	.word	0x00000002
        /*0704*/ 	.word	0x00000058
        /*0708*/ 	.short	0x010a
        /*070a*/ 	.byte	0xff
	.zero		1


	//   ....[93]....
        /*070c*/ 	.word	0x00005b90
        /*0710*/ 	.word	0x00000000
        /*0714*/ 	.word	0x00000070
        /*0718*/ 	.short	0x010a
        /*071a*/ 	.byte	0xff
	.zero		1


	//   ....[94]....
        /*071c*/ 	.word	0x00005c60
        /*0720*/ 	.word	0x00000000
        /*0724*/ 	.word	0x00000000
        /*0728*/ 	.short	0x0101
        /*072a*/ 	.byte	0xff
	.zero		1


	//   ....[95]....
        /*072c*/ 	.word	0x00006900
        /*0730*/ 	.word	0x000000ff
        /*0734*/ 	.word	0x00000020
        /*0738*/ 	.short	0x010a
        /*073a*/ 	.byte	0x2b
	.zero		1


	//   ....[96]....
        /*073c*/ 	.word	0x00006960
        /*0740*/ 	.word	0x0000004d
        /*0744*/ 	.word	0x00000090
        /*0748*/ 	.short	0x010a
        /*074a*/ 	.byte	0xff
	.zero		1


	//   ....[97]....
        /*074c*/ 	.word	0x00006a80
        /*0750*/ 	.word	0x000000ff
        /*0754*/ 	.word	0x00000020
        /*0758*/ 	.short	0x010a
        /*075a*/ 	.byte	0x2b
	.zero		1


	//   ....[98]....
        /*075c*/ 	.word	0x00006b80
        /*0760*/ 	.word	0x0000004d
        /*0764*/ 	.word	0x00000090
        /*0768*/ 	.short	0x010a
        /*076a*/ 	.byte	0xff
	.zero		1


	//   ....[99]....
        /*076c*/ 	.word	0x00007380
        /*0770*/ 	.word	0x00000000
        /*0774*/ 	.word	0x00000000
        /*0778*/ 	.short	0x0101
        /*077a*/ 	.byte	0xff
	.zero		1


	//   ....[100]....
        /*077c*/ 	.word	0x00007390
        /*0780*/ 	.word	0x00000003
        /*0784*/ 	.word	0x00000020
        /*0788*/ 	.short	0x010a
        /*078a*/ 	.byte	0xff
	.zero		1


	//   ....[101]....
        /*078c*/ 	.word	0x00007460
        /*0790*/ 	.word	0x00000003
        /*0794*/ 	.word	0x00000020
        /*0798*/ 	.short	0x010a
        /*079a*/ 	.byte	0xff
	.zero		1


	//   ....[102]....
        /*079c*/ 	.word	0x00007ce0
        /*07a0*/ 	.word	0x00000053
        /*07a4*/ 	.word	0x00000000
        /*07a8*/ 	.short	0x0101
        /*07aa*/ 	.byte	0xff
	.zero		1


	//   ....[103]....
        /*07ac*/ 	.word	0x00007d00
        /*07b0*/ 	.word	0x00000054
        /*07b4*/ 	.word	0x00000020
        /*07b8*/ 	.short	0x010a
        /*07ba*/ 	.byte	0xff
	.zero		1


	//   ....[104]....
        /*07bc*/ 	.word	0x00007dc0
        /*07c0*/ 	.word	0x00000054
        /*07c4*/ 	.word	0x00000020
        /*07c8*/ 	.short	0x010a
        /*07ca*/ 	.byte	0xff
	.zero		1


	//   ....[105]....
        /*07cc*/ 	.word	0x00008640
        /*07d0*/ 	.word	0x00000053
        /*07d4*/ 	.word	0x00000000
        /*07d8*/ 	.short	0x0101
        /*07da*/ 	.byte	0xff
	.zero		1


	//   ....[106]....
        /*07dc*/ 	.word	0x00008660
        /*07e0*/ 	.word	0x00000054
        /*07e4*/ 	.word	0x00000020
        /*07e8*/ 	.short	0x010a
        /*07ea*/ 	.byte	0xff
	.zero		1


	//   ....[107]....
        /*07ec*/ 	.word	0x00008730
        /*07f0*/ 	.word	0x00000054
        /*07f4*/ 	.word	0x00000020
        /*07f8*/ 	.short	0x010a
        /*07fa*/ 	.byte	0xff
	.zero		1


	//   ....[108]....
        /*07fc*/ 	.word	0x00008ff0
        /*0800*/ 	.word	0x00000054
        /*0804*/ 	.word	0x00000000
        /*0808*/ 	.short	0x0101
        /*080a*/ 	.byte	0xff
	.zero		1


	//   ....[109]....
        /*080c*/ 	.word	0x00009010
        /*0810*/ 	.word	0x00000055
        /*0814*/ 	.word	0x00000020
        /*0818*/ 	.short	0x010a
        /*081a*/ 	.byte	0xff
	.zero		1


	//   ....[110]....
        /*081c*/ 	.word	0x000090d0
        /*0820*/ 	.word	0x00000055
        /*0824*/ 	.word	0x00000020
        /*0828*/ 	.short	0x010a
        /*082a*/ 	.byte	0xff
	.zero		1


	//   ....[111]....
        /*082c*/ 	.word	0x000099d0
        /*0830*/ 	.word	0x00000054
        /*0834*/ 	.word	0x00000000
        /*0838*/ 	.short	0x0101
        /*083a*/ 	.byte	0xff
	.zero		1


	//   ....[112]....
        /*083c*/ 	.word	0x000099f0
        /*0840*/ 	.word	0x00000055
        /*0844*/ 	.word	0x00000020
        /*0848*/ 	.short	0x010a
        /*084a*/ 	.byte	0xff
	.zero		1


	//   ....[113]....
        /*084c*/ 	.word	0x00009ab0
        /*0850*/ 	.word	0x00000055
        /*0854*/ 	.word	0x00000020
        /*0858*/ 	.short	0x010a
        /*085a*/ 	.byte	0xff
	.zero		1


	//   ....[114]....
        /*085c*/ 	.word	0x0000a380
        /*0860*/ 	.word	0x00000054
        /*0864*/ 	.word	0x00000000
        /*0868*/ 	.short	0x0101
        /*086a*/ 	.byte	0xff
	.zero		1


	//   ....[115]....
        /*086c*/ 	.word	0x0000a3a0
        /*0870*/ 	.word	0x00000055
        /*0874*/ 	.word	0x00000020
        /*0878*/ 	.short	0x010a
        /*087a*/ 	.byte	0xff
	.zero		1


	//   ....[116]....
        /*087c*/ 	.word	0x0000a460
        /*0880*/ 	.word	0x00000055
        /*0884*/ 	.word	0x00000020
        /*0888*/ 	.short	0x010a
        /*088a*/ 	.byte	0xff
	.zero		1


	//   ....[117]....
        /*088c*/ 	.word	0x0000ad30
        /*0890*/ 	.word	0x00000054
        /*0894*/ 	.word	0x00000000
        /*0898*/ 	.short	0x0101
        /*089a*/ 	.byte	0xff
	.zero		1


	//   ....[118]....
        /*089c*/ 	.word	0x0000ad50
        /*08a0*/ 	.word	0x00000055
        /*08a4*/ 	.word	0x00000020
        /*08a8*/ 	.short	0x010a
        /*08aa*/ 	.byte	0xff
	.zero		1


	//   ....[119]....
        /*08ac*/ 	.word	0x0000ae10
        /*08b0*/ 	.word	0x00000055
        /*08b4*/ 	.word	0x00000020
        /*08b8*/ 	.short	0x010a
        /*08ba*/ 	.byte	0xff
	.zero		1


	//   ....[120]....
        /*08bc*/ 	.word	0x0000b3e0
        /*08c0*/ 	.word	0x000000ff
        /*08c4*/ 	.word	0x00000000
        /*08c8*/ 	.short	0x0101
        /*08ca*/ 	.byte	0x04
	.zero		1


	//   ....[121]....
        /*08cc*/ 	.word	0x0000b6f0
        /*08d0*/ 	.word	0x00000002
        /*08d4*/ 	.word	0x00000000
        /*08d8*/ 	.short	0x0101
        /*08da*/ 	.byte	0xff
	.zero		1


	//   ....[122]....
        /*08dc*/ 	.word	0x0000b9a0
        /*08e0*/ 	.word	0x000000ff
        /*08e4*/ 	.word	0x00000000
        /*08e8*/ 	.short	0x0101
        /*08ea*/ 	.byte	0x04
	.zero		1


	//   ....[123]....
        /*08ec*/ 	.word	0x0000b9c0
        /*08f0*/ 	.word	0x00000003
        /*08f4*/ 	.word	0x000000e0
        /*08f8*/ 	.short	0x010a
        /*08fa*/ 	.byte	0xff
	.zero		1


	//   ....[124]....
        /*08fc*/ 	.word	0x0000ba20
        /*0900*/ 	.word	0x00000000
        /*0904*/ 	.word	0x00000010
        /*0908*/ 	.short	0x010a
        /*090a*/ 	.byte	0xff
	.zero		1


	//   ....[125]....
        /*090c*/ 	.word	0x0000ba80
        /*0910*/ 	.word	0x00000000
        /*0914*/ 	.word	0x00000010
        /*0918*/ 	.short	0x010a
        /*091a*/ 	.byte	0xff
	.zero		1


	//   ....[126]....
        /*091c*/ 	.word	0x0000bad0
        /*0920*/ 	.word	0x00000003
        /*0924*/ 	.word	0x00000070
        /*0928*/ 	.short	0x010a
        /*092a*/ 	.byte	0xff
	.zero		1


	//   ....[127]....
        /*092c*/ 	.word	0x0000bb30
        /*0930*/ 	.word	0x00000000
        /*0934*/ 	.word	0x00000000
        /*0938*/ 	.short	0x010a
        /*093a*/ 	.byte	0xff
	.zero		1


	//   ....[128]....
        /*093c*/ 	.word	0x0000bb80
        /*0940*/ 	.word	0x00000002
        /*0944*/ 	.word	0x000000d0
        /*0948*/ 	.short	0x010a
        /*094a*/ 	.byte	0xff
	.zero		1


	//   ....[129]....
        /*094c*/ 	.word	0x0000bbe0
        /*0950*/ 	.word	0x00000002
        /*0954*/ 	.word	0x00000080
        /*0958*/ 	.short	0x010a
        /*095a*/ 	.byte	0xff
	.zero		1


	//   ....[130]....
        /*095c*/ 	.word	0x0000bc30
        /*0960*/ 	.word	0x00000002
        /*0964*/ 	.word	0x00000070
        /*0968*/ 	.short	0x010a
        /*096a*/ 	.byte	0xff
	.zero		1


	//   ....[131]....
        /*096c*/ 	.word	0x0000bc90
        /*0970*/ 	.word	0x00000000
        /*0974*/ 	.word	0x00000080
        /*0978*/ 	.short	0x010a
        /*097a*/ 	.byte	0xff
	.zero		1


	//   ....[132]....
        /*097c*/ 	.word	0x0000bce0
        /*0980*/ 	.word	0x00000000
        /*0984*/ 	.word	0x00000070
        /*0988*/ 	.short	0x010a
        /*098a*/ 	.byte	0xff
	.zero		1


	//   ....[133]....
        /*098c*/ 	.word	0x0000bd40
        /*0990*/ 	.word	0x00000003
        /*0994*/ 	.word	0x000000b0
        /*0998*/ 	.short	0x010a
        /*099a*/ 	.byte	0xff
	.zero		1


	//   ....[134]....
        /*099c*/ 	.word	0x0000bda0
        /*09a0*/ 	.word	0x00000000
        /*09a4*/ 	.word	0x00000000
        /*09a8*/ 	.short	0x010a
        /*09aa*/ 	.byte	0xff
	.zero		1


	//   ....[135]....
        /*09ac*/ 	.word	0x0000be00
        /*09b0*/ 	.word	0x00000000
        /*09b4*/ 	.word	0x00000000
        /*09b8*/ 	.short	0x010a
        /*09ba*/ 	.byte	0xff
	.zero		1


	//   ....[136]....
        /*09bc*/ 	.word	0x0000be60
        /*09c0*/ 	.word	0x00000000
        /*09c4*/ 	.word	0x00000000
        /*09c8*/ 	.short	0x010a
        /*09ca*/ 	.byte	0xff
	.zero		1


	//   ....[137]....
        /*09cc*/ 	.word	0x0000bec0
        /*09d0*/ 	.word	0x00000000
        /*09d4*/ 	.word	0x00000000
        /*09d8*/ 	.short	0x010a
        /*09da*/ 	.byte	0xff
	.zero		1


	//   ....[138]....
        /*09dc*/ 	.word	0x0000bf20
        /*09e0*/ 	.word	0x00000000
        /*09e4*/ 	.word	0x00000000
        /*09e8*/ 	.short	0x010a
        /*09ea*/ 	.byte	0xff
	.zero		1


	//   ....[139]....
        /*09ec*/ 	.word	0x0000bf70
        /*09f0*/ 	.word	0x00000008
        /*09f4*/ 	.word	0x00000070
        /*09f8*/ 	.short	0x010a
        /*09fa*/ 	.byte	0xff
	.zero		1


	//   ....[140]....
        /*09fc*/ 	.word	0x0000bfd0
        /*0a00*/ 	.word	0x00000000
        /*0a04*/ 	.word	0x00000068
        /*0a08*/ 	.short	0x010a
        /*0a0a*/ 	.byte	0xff
	.zero		1


	//   ....[141]....
        /*0a0c*/ 	.word	0x0000c030
        /*0a10*/ 	.word	0x00000000
        /*0a14*/ 	.word	0x00000040
        /*0a18*/ 	.short	0x010a
        /*0a1a*/ 	.byte	0xff
	.zero		1


	//   ....[142]....
        /*0a1c*/ 	.word	0x0000c090
        /*0a20*/ 	.word	0x00000000
        /*0a24*/ 	.word	0x00000048
        /*0a28*/ 	.short	0x010a
        /*0a2a*/ 	.byte	0xff
	.zero		1


	//   ....[143]....
        /*0a2c*/ 	.word	0x0000c0f0
        /*0a30*/ 	.word	0x00000000
        /*0a34*/ 	.word	0x00000050
        /*0a38*/ 	.short	0x010a
        /*0a3a*/ 	.byte	0xff
	.zero		1


	//   ....[144]....
        /*0a3c*/ 	.word	0x0000c150
        /*0a40*/ 	.word	0x00000000
        /*0a44*/ 	.word	0x00000058
        /*0a48*/ 	.short	0x010a
        /*0a4a*/ 	.byte	0xff
	.zero		1


	//   ....[145]....
        /*0a4c*/ 	.word	0x0000c1b0
        /*0a50*/ 	.word	0x00000007
        /*0a54*/ 	.word	0x00000040
        /*0a58*/ 	.short	0x010a
        /*0a5a*/ 	.byte	0xff
	.zero		1


	//   ....[146]....
        /*0a5c*/ 	.word	0x0000c210
        /*0a60*/ 	.word	0x00000007
        /*0a64*/ 	.word	0x00000048
        /*0a68*/ 	.short	0x010a
        /*0a6a*/ 	.byte	0xff
	.zero		1


	//   ....[147]....
        /*0a6c*/ 	.word	0x0000c270
        /*0a70*/ 	.word	0x00000007
        /*0a74*/ 	.word	0x00000050
        /*0a78*/ 	.short	0x010a
        /*0a7a*/ 	.byte	0xff
	.zero		1


	//   ....[148]....
        /*0a7c*/ 	.word	0x0000c2d0
        /*0a80*/ 	.word	0x00000007
        /*0a84*/ 	.word	0x00000058
        /*0a88*/ 	.short	0x010a
        /*0a8a*/ 	.byte	0xff
	.zero		1


	//   ....[149]....
        /*0a8c*/ 	.word	0x0000c330
        /*0a90*/ 	.word	0x00000000
        /*0a94*/ 	.word	0x00000040
        /*0a98*/ 	.short	0x010a
        /*0a9a*/ 	.byte	0xff
	.zero		1


	//   ....[150]....
        /*0a9c*/ 	.word	0x0000c390
        /*0aa0*/ 	.word	0x00000000
        /*0aa4*/ 	.word	0x00000048
        /*0aa8*/ 	.short	0x010a
        /*0aaa*/ 	.byte	0xff
	.zero		1


	//   ....[151]....
        /*0aac*/ 	.word	0x0000c3f0
        /*0ab0*/ 	.word	0x00000002
        /*0ab4*/ 	.word	0x00000050
        /*0ab8*/ 	.short	0x010a
        /*0aba*/ 	.byte	0xff
	.zero		1


	//   ....[152]....
        /*0abc*/ 	.word	0x0000c440
        /*0ac0*/ 	.word	0x00000000
        /*0ac4*/ 	.word	0x00000070
        /*0ac8*/ 	.short	0x010a
        /*0aca*/ 	.byte	0xff
	.zero		1


	//   ....[153]....
        /*0acc*/ 	.word	0x0000c4a0
        /*0ad0*/ 	.word	0x00000000
        /*0ad4*/ 	.word	0x00000020
        /*0ad8*/ 	.short	0x010a
        /*0ada*/ 	.byte	0xff
	.zero		1


	//   ....[154]....
        /*0adc*/ 	.word	0x0000c4f0
        /*0ae0*/ 	.word	0x0000004d
        /*0ae4*/ 	.word	0x00000090
        /*0ae8*/ 	.short	0x010a
        /*0aea*/ 	.byte	0xff
	.zero		1


	//   ....[155]....
        /*0aec*/ 	.word	0x0000c540
        /*0af0*/ 	.word	0x00000003
        /*0af4*/ 	.word	0x00000020
        /*0af8*/ 	.short	0x010a
        /*0afa*/ 	.byte	0xff
	.zero		1


	//   ....[156]....
        /*0afc*/ 	.word	0x0000c590
        /*0b00*/ 	.word	0x00000054
        /*0b04*/ 	.word	0x00000020
        /*0b08*/ 	.short	0x010a
        /*0b0a*/ 	.byte	0xff
	.zero		1


	//   ....[157]....
        /*0b0c*/ 	.word	0x0000c5e0
        /*0b10*/ 	.word	0x00000054
        /*0b14*/ 	.word	0x00000020
        /*0b18*/ 	.short	0x010a
        /*0b1a*/ 	.byte	0xff
	.zero		1


	//   ....[158]....
        /*0b1c*/ 	.word	0x0000c630
        /*0b20*/ 	.word	0x00000055
        /*0b24*/ 	.word	0x00000020
        /*0b28*/ 	.short	0x010a
        /*0b2a*/ 	.byte	0xff
	.zero		1


	//   ....[159]....
        /*0b2c*/ 	.word	0x0000c680
        /*0b30*/ 	.word	0x00000055
        /*0b34*/ 	.word	0x00000020
        /*0b38*/ 	.short	0x010a
        /*0b3a*/ 	.byte	0xff
	.zero		1


	//   ....[160]....
        /*0b3c*/ 	.word	0x0000c6d0
        /*0b40*/ 	.word	0x00000055
        /*0b44*/ 	.word	0x00000020
        /*0b48*/ 	.short	0x010a
        /*0b4a*/ 	.byte	0xff
	.zero		1


	//   ....[161]....
        /*0b4c*/ 	.word	0x0000c720
        /*0b50*/ 	.word	0x00000055
        /*0b54*/ 	.word	0x00000020
        /*0b58*/ 	.short	0x010a
        /*0b5a*/ 	.byte	0xff
	.zero		1


	//----- nvinfo : EIATTR_NUM_MBARRIERS
	.align		4
.L_47:
        /*0b5c*/ 	.byte	0x03, 0x38
        /*0b5e*/ 	.short	0x001e


	//----- nvinfo : EIATTR_EXIT_INSTR_OFFSETS
	.align		4
        /*0b60*/ 	.byte	0x04, 0x1c
        /*0b62*/ 	.short	(.L_49 - .L_48)


	//   ....[0]....
.L_48:
        /*0b64*/ 	.word	0x000029d0


	//   ....[1]....
        /*0b68*/ 	.word	0x00002ec0


	//   ....[2]....
        /*0b6c*/ 	.word	0x00002f20


	//   ....[3]....
        /*0b70*/ 	.word	0x00004050


	//   ....[4]....
        /*0b74*/ 	.word	0x00005860


	//   ....[5]....
        /*0b78*/ 	.word	0x000058a0


	//   ....[6]....
        /*0b7c*/ 	.word	0x0000b890


	//   ....[7]....
        /*0b80*/ 	.word	0x0000b910


	//   ....[8]....
        /*0b84*/ 	.word	0x0000b940


	//   ....[9]....
        /*0b88*/ 	.word	0x0000b9b0


	//----- nvinfo : EIATTR_MAX_THREADS
	.align		4
.L_49:
        /*0b8c*/ 	.byte	0x04, 0x05
        /*0b8e*/ 	.short	(.L_51 - .L_50)
.L_50:
        /*0b90*/ 	.word	0x00000100
        /*0b94*/ 	.word	0x00000001
        /*0b98*/ 	.word	0x00000001


	//----- nvinfo : EIATTR_CRS_STACK_SIZE
	.align		4
.L_51:
        /*0b9c*/ 	.byte	0x04, 0x1e
        /*0b9e*/ 	.short	(.L_53 - .L_52)
.L_52:
        /*0ba0*/ 	.word	0x00000000


	//----- nvinfo : EIATTR_CBANK_PARAM_SIZE
	.align		4
.L_53:
        /*0ba4*/ 	.byte	0x03, 0x19
        /*0ba6*/ 	.short	0x0800


	//----- nvinfo : EIATTR_PARAM_CBANK
	.align		4
        /*0ba8*/ 	.byte	0x04, 0x0a
        /*0baa*/ 	.short	(.L_55 - .L_54)
	.align		4
.L_54:
        /*0bac*/ 	.word	index@(.nv.constant0._ZN7cutlass13device_kernelINS_4gemm6kernel13GemmUniversalIN4cute5tupleIJiiiiEEENS1_10collective13CollectiveMmaINS1_35MainloopSm100TmaUmmaWarpSpecializedILi2ELi2ELi4ENS5_IJNS4_1CILi4EEENSA_ILi1EEESC_EEEEENS5_IJNSA_ILi64EEENSA_ILi256EEESF_EEENS_10tfloat32_tENS5_IJlSC_lEEESI_SJ_NS4_8TiledMMAINS4_8MMA_AtomIJNS4_17SM100_MMA_TF32_SSISI_SI_fLi64ELi256ELNS4_4UMMA5MajorE0ELSO_0ELNSN_7ScaleInE0ELSP_0EEEEEENS4_6LayoutINS5_IJSC_SC_SC_EEENS5_IJNSA_ILi0EEESU_SU_EEEEENS5_IJNS4_10UnderscoreESX_SX_EEEEENS4_13SM90_TMA_LOADENS4_14ComposedLayoutINS4_7SwizzleILi3ELi4ELi3EEENS4_18smem_ptr_flag_bitsILi32EEENSS_INS5_IJNSA_ILi8EEENSA_ILi32EEEEEENS5_IJS17_SC_EEEEEEEvNS4_8identityENS4_23SM90_TMA_LOAD_MULTICASTES1B_vS1C_EENS_8epilogue10collective18CollectiveEpilogueINS1F_23Sm100TmaWarpSpecializedILi4ELi2ELi16ELb1ELb0EEEJSH_NS5_IJNSS_ISF_SC_EENSS_IS17_SC_EEEEESI_SJ_SI_SJ_NS1F_6fusion15FusionCallbacksIS1J_NS1N_17LinearCombinationISI_fSI_fLNS_15FloatRoundStyleE2EEESH_S1M_JEEENS4_5SM1004TMEM4LOAD26SM100_TMEM_LOAD_16dp128b8xES10_S1B_NS4_17SM75_U32x4_LDSM_NENS4_14SM90_TMA_STOREES1B_NS4_17SM90_U32x4_STSM_NENS4_39AutoVectorizingCopyWithAssumedAlignmentILi128EEEEEEvvEEEEvNT_6ParamsE)
        /*0bb0*/ 	.short	0x0380
        /*0bb2*/ 	.short	0x0800


	//----- nvinfo : EIATTR_SW_WAR
	.align		4
.L_55:
        /*0bb4*/ 	.byte	0x04, 0x36
        /*0bb6*/ 	.short	(.L_57 - .L_56)
.L_56:
        /*0bb8*/ 	.word	0x00000008
.L_57:


//--------------------- .nv.callgraph             --------------------------
	.section	.nv.callgraph,"",@"SHT_CUDA_CALLGRAPH"
	.align	4
	.sectionentsize	8
	.align		4
        /*0000*/ 	.word	0x00000000
	.align		4
        /*0004*/ 	.word	0xffffffff
	.align		4
        /*0008*/ 	.word	index@(_ZN7cutlass13device_kernelINS_4gemm6kernel13GemmUniversalIN4cute5tupleIJiiiiEEENS1_10collective13CollectiveMmaINS1_35MainloopSm100TmaUmmaWarpSpecializedILi2ELi2ELi4ENS5_IJNS4_1CILi4EEENSA_ILi1EEESC_EEEEENS5_IJNSA_ILi64EEENSA_ILi256EEESF_EEENS_10tfloat32_tENS5_IJlSC_lEEESI_SJ_NS4_8TiledMMAINS4_8MMA_AtomIJNS4_17SM100_MMA_TF32_SSISI_SI_fLi64ELi256ELNS4_4UMMA5MajorE0ELSO_0ELNSN_7ScaleInE0ELSP_0EEEEEENS4_6LayoutINS5_IJSC_SC_SC_EEENS5_IJNSA_ILi0EEESU_SU_EEEEENS5_IJNS4_10UnderscoreESX_SX_EEEEENS4_13SM90_TMA_LOADENS4_14ComposedLayoutINS4_7SwizzleILi3ELi4ELi3EEENS4_18smem_ptr_flag_bitsILi32EEENSS_INS5_IJNSA_ILi8EEENSA_ILi32EEEEEENS5_IJS17_SC_EEEEEEEvNS4_8identityENS4_23SM90_TMA_LOAD_MULTICASTES1B_vS1C_EENS_8epilogue10collective18CollectiveEpilogueINS1F_23Sm100TmaWarpSpecializedILi4ELi2ELi16ELb1ELb0EEEJSH_NS5_IJNSS_ISF_SC_EENSS_IS17_SC_EEEEESI_SJ_SI_SJ_NS1F_6fusion15FusionCallbacksIS1J_NS1N_17LinearCombinationISI_fSI_fLNS_15FloatRoundStyleE2EEESH_S1M_JEEENS4_5SM1004TMEM4LOAD26SM100_TMEM_LOAD_16dp128b8xES10_S1B_NS4_17SM75_U32x4_LDSM_NENS4_14SM90_TMA_STOREES1B_NS4_17SM90_U32x4_STSM_NENS4_39AutoVectorizingCopyWithAssumedAlignmentILi128EEEEEEvvEEEEvNT_6ParamsE)
	.align		4
        /*000c*/ 	.word	index@(__assertfail)
	.align		4
        /*0010*/ 	.word	0x00000000
	.align		4
        /*0014*/ 	.word	0xfffffffe
	.align		4
        /*0018*/ 	.word	0x00000000
	.align		4
        /*001c*/ 	.word	0xfffffffd
	.align		4
        /*0020*/ 	.word	0x00000000
	.align		4
        /*0024*/ 	.word	0xfffffffc


//--------------------- .nv.constant4             --------------------------
	.section	.nv.constant4,"a",@progbits
	.align	8
	.align		8
.nv.constant4:
        /*0000*/ 	.dword	__assertfail
	.align		8
        /*0008*/ 	.dword	__unnamed_1
	.align		8
        /*0010*/ 	.dword	__unnamed_2
	.align		8
        /*0018*/ 	.dword	_ZN40_INTERNAL_b7c6ac52_4_k_cu_e54daef6_333994cuda3std3__45__cpo5beginE
	.align		8
        /*0020*/ 	.dword	_ZN40_INTERNAL_b7c6ac52_4_k_cu_e54daef6_333994cuda3std3__45__cpo3endE
	.align		8
        /*0028*/ 	.dword	_ZN40_INTERNAL_b7c6ac52_4_k_cu_e54daef6_333994cuda3std3__45__cpo6cbeginE
	.align		8
        /*0030*/ 	.dword	_ZN40_INTERNAL_b7c6ac52_4_k_cu_e54daef6_333994cuda3std3__45__cpo4cendE
	.align		8
        /*0038*/ 	.dword	_ZN40_INTERNAL_b7c6ac52_4_k_cu_e54daef6_333994cuda3std3__442_GLOBAL__N__b7c6ac52_4_k_cu_e54daef6_333996ignoreE
	.align		8
        /*0040*/ 	.dword	_ZN40_INTERNAL_b7c6ac52_4_k_cu_e54daef6_333994cuda3std3__419piecewise_constructE
	.align		8
        /*0048*/ 	.dword	_ZN40_INTERNAL_b7c6ac52_4_k_cu_e54daef6_333994cuda3std3__48in_placeE
	.align		8
        /*0050*/ 	.dword	_ZN40_INTERNAL_b7c6ac52_4_k_cu_e54daef6_333994cuda3std6ranges3__45__cpo4swapE
	.align		8
        /*0058*/ 	.dword	_ZN40_INTERNAL_b7c6ac52_4_k_cu_e54daef6_333994cuda3std6ranges3__45__cpo9iter_moveE
	.align		8
        /*0060*/ 	.dword	_ZN40_INTERNAL_b7c6ac52_4_k_cu_e54daef6_333994cute7productE
	.align		8
        /*0068*/ 	.dword	_ZN40_INTERNAL_b7c6ac52_4_k_cu_e54daef6_333994cute1_E
	.align		8
        /*0070*/ 	.dword	$str$25
	.align		8
        /*0078*/ 	.dword	$str$26
	.align		8
        /*0080*/ 	.dword	$str$27
	.align		8
        /*0088*/ 	.dword	$str$28


//--------------------- .text._ZN7cutlass13device_kernelINS_4gemm6kernel13GemmUniversalIN4cute5tupleIJiiiiEEENS1_10collective13CollectiveMmaINS1_35MainloopSm100TmaUmmaWarpSpecializedILi2ELi2ELi4ENS5_IJNS4_1CILi4EEENSA_ILi1EEESC_EEEEENS5_IJNSA_ILi64EEENSA_ILi256EEESF_EEENS_10tfloat32_tENS5_IJlSC_lEEESI_SJ_NS4_8TiledMMAINS4_8MMA_AtomIJNS4_17SM100_MMA_TF32_SSISI_SI_fLi64ELi256ELNS4_4UMMA5MajorE0ELSO_0ELNSN_7ScaleInE0ELSP_0EEEEEENS4_6LayoutINS5_IJSC_SC_SC_EEENS5_IJNSA_ILi0EEESU_SU_EEEEENS5_IJNS4_10UnderscoreESX_SX_EEEEENS4_13SM90_TMA_LOADENS4_14ComposedLayoutINS4_7SwizzleILi3ELi4ELi3EEENS4_18smem_ptr_flag_bitsILi32EEENSS_INS5_IJNSA_ILi8EEENSA_ILi32EEEEEENS5_IJS17_SC_EEEEEEEvNS4_8identityENS4_23SM90_TMA_LOAD_MULTICASTES1B_vS1C_EENS_8epilogue10collective18CollectiveEpilogueINS1F_23Sm100TmaWarpSpecializedILi4ELi2ELi16ELb1ELb0EEEJSH_NS5_IJNSS_ISF_SC_EENSS_IS17_SC_EEEEESI_SJ_SI_SJ_NS1F_6fusion15FusionCallbacksIS1J_NS1N_17LinearCombinationISI_fSI_fLNS_15FloatRoundStyleE2EEESH_S1M_JEEENS4_5SM1004TMEM4LOAD26SM100_TMEM_LOAD_16dp128b8xES10_S1B_NS4_17SM75_U32x4_LDSM_NENS4_14SM90_TMA_STOREES1B_NS4_17SM90_U32x4_STSM_NENS4_39AutoVectorizingCopyWithAssumedAlignmentILi128EEEEEEvvEEEEvNT_6ParamsE --------------------------
	.section	.text._ZN7cutlass13device_kernelINS_4gemm6kernel13GemmUniversalIN4cute5tupleIJiiiiEEENS1_10collective13CollectiveMmaINS1_35MainloopSm100TmaUmmaWarpSpecializedILi2ELi2ELi4ENS5_IJNS4_1CILi4EEENSA_ILi1EEESC_EEEEENS5_IJNSA_ILi64EEENSA_ILi256EEESF_EEENS_10tfloat32_tENS5_IJlSC_lEEESI_SJ_NS4_8TiledMMAINS4_8MMA_AtomIJNS4_17SM100_MMA_TF32_SSISI_SI_fLi64ELi256ELNS4_4UMMA5MajorE0ELSO_0ELNSN_7ScaleInE0ELSP_0EEEEEENS4_6LayoutINS5_IJSC_SC_SC_EEENS5_IJNSA_ILi0EEESU_SU_EEEEENS5_IJNS4_10UnderscoreESX_SX_EEEEENS4_13SM90_TMA_LOADENS4_14ComposedLayoutINS4_7SwizzleILi3ELi4ELi3EEENS4_18smem_ptr_flag_bitsILi32EEENSS_INS5_IJNSA_ILi8EEENSA_ILi32EEEEEENS5_IJS17_SC_EEEEEEEvNS4_8identityENS4_23SM90_TMA_LOAD_MULTICASTES1B_vS1C_EENS_8epilogue10collective18CollectiveEpilogueINS1F_23Sm100TmaWarpSpecializedILi4ELi2ELi16ELb1ELb0EEEJSH_NS5_IJNSS_ISF_SC_EENSS_IS17_SC_EEEEESI_SJ_SI_SJ_NS1F_6fusion15FusionCallbacksIS1J_NS1N_17LinearCombinationISI_fSI_fLNS_15FloatRoundStyleE2EEESH_S1M_JEEENS4_5SM1004TMEM4LOAD26SM100_TMEM_LOAD_16dp128b8xES10_S1B_NS4_17SM75_U32x4_LDSM_NENS4_14SM90_TMA_STOREES1B_NS4_17SM90_U32x4_STSM_NENS4_39AutoVectorizingCopyWithAssumedAlignmentILi128EEEEEEvvEEEEvNT_6ParamsE,"ax",@progbits
	.align	128
.text._ZN7cutlass13device_kernelINS_4gemm6kernel13GemmUniversalIN4cute5tupleIJiiiiEEENS1_10collective13CollectiveMmaINS1_35MainloopSm100TmaUmmaWarpSpecializedILi2ELi2ELi4ENS5_IJNS4_1CILi4EEENSA_ILi1EEESC_EEEEENS5_IJNSA_ILi64EEENSA_ILi256EEESF_EEENS_10tfloat32_tENS5_IJlSC_lEEESI_SJ_NS4_8TiledMMAINS4_8MMA_AtomIJNS4_17SM100_MMA_TF32_SSISI_SI_fLi64ELi256ELNS4_4UMMA5MajorE0ELSO_0ELNSN_7ScaleInE0ELSP_0EEEEEENS4_6LayoutINS5_IJSC_SC_SC_EEENS5_IJNSA_ILi0EEESU_SU_EEEEENS5_IJNS4_10UnderscoreESX_SX_EEEEENS4_13SM90_TMA_LOADENS4_14ComposedLayoutINS4_7SwizzleILi3ELi4ELi3EEENS4_18smem_ptr_flag_bitsILi32EEENSS_INS5_IJNSA_ILi8EEENSA_ILi32EEEEEENS5_IJS17_SC_EEEEEEEvNS4_8identityENS4_23SM90_TMA_LOAD_MULTICASTES1B_vS1C_EENS_8epilogue10collective18CollectiveEpilogueINS1F_23Sm100TmaWarpSpecializedILi4ELi2ELi16ELb1ELb0EEEJSH_NS5_IJNSS_ISF_SC_EENSS_IS17_SC_EEEEESI_SJ_SI_SJ_NS1F_6fusion15FusionCallbacksIS1J_NS1N_17LinearCombinationISI_fSI_fLNS_15FloatRoundStyleE2EEESH_S1M_JEEENS4_5SM1004TMEM4LOAD26SM100_TMEM_LOAD_16dp128b8xES10_S1B_NS4_17SM75_U32x4_LDSM_NENS4_14SM90_TMA_STOREES1B_NS4_17SM90_U32x4_STSM_NENS4_39AutoVectorizingCopyWithAssumedAlignmentILi128EEEEEEvvEEEEvNT_6ParamsE:
        .type           _ZN7cutlass13device_kernelINS_4gemm6kernel13GemmUniversalIN4cute5tupleIJiiiiEEENS1_10collective13CollectiveMmaINS1_35MainloopSm100TmaUmmaWarpSpecializedILi2ELi2ELi4ENS5_IJNS4_1CILi4EEENSA_ILi1EEESC_EEEEENS5_IJNSA_ILi64EEENSA_ILi256EEESF_EEENS_10tfloat32_tENS5_IJlSC_lEEESI_SJ_NS4_8TiledMMAINS4_8MMA_AtomIJNS4_17SM100_MMA_TF32_SSISI_SI_fLi64ELi256ELNS4_4UMMA5MajorE0ELSO_0ELNSN_7ScaleInE0ELSP_0EEEEEENS4_6LayoutINS5_IJSC_SC_SC_EEENS5_IJNSA_ILi0EEESU_SU_EEEEENS5_IJNS4_10UnderscoreESX_SX_EEEEENS4_13SM90_TMA_LOADENS4_14ComposedLayoutINS4_7SwizzleILi3ELi4ELi3EEENS4_18smem_ptr_flag_bitsILi32EEENSS_INS5_IJNSA_ILi8EEENSA_ILi32EEEEEENS5_IJS17_SC_EEEEEEEvNS4_8identityENS4_23SM90_TMA_LOAD_MULTICASTES1B_vS1C_EENS_8epilogue10collective18CollectiveEpilogueINS1F_23Sm100TmaWarpSpecializedILi4ELi2ELi16ELb1ELb0EEEJSH_NS5_IJNSS_ISF_SC_EENSS_IS17_SC_EEEEESI_SJ_SI_SJ_NS1F_6fusion15FusionCallbacksIS1J_NS1N_17LinearCombinationISI_fSI_fLNS_15FloatRoundStyleE2EEESH_S1M_JEEENS4_5SM1004TMEM4LOAD26SM100_TMEM_LOAD_16dp128b8xES10_S1B_NS4_17SM75_U32x4_LDSM_NENS4_14SM90_TMA_STOREES1B_NS4_17SM90_U32x4_STSM_NENS4_39AutoVectorizingCopyWithAssumedAlignmentILi128EEEEEEvvEEEEvNT_6ParamsE,@function
        .size           _ZN7cutlass13device_kernelINS_4gemm6kernel13GemmUniversalIN4cute5tupleIJiiiiEEENS1_10collective13CollectiveMmaINS1_35MainloopSm100TmaUmmaWarpSpecializedILi2ELi2ELi4ENS5_IJNS4_1CILi4EEENSA_ILi1EEESC_EEEEENS5_IJNSA_ILi64EEENSA_ILi256EEESF_EEENS_10tfloat32_tENS5_IJlSC_lEEESI_SJ_NS4_8TiledMMAINS4_8MMA_AtomIJNS4_17SM100_MMA_TF32_SSISI_SI_fLi64ELi256ELNS4_4UMMA5MajorE0ELSO_0ELNSN_7ScaleInE0ELSP_0EEEEEENS4_6LayoutINS5_IJSC_SC_SC_EEENS5_IJNSA_ILi0EEESU_SU_EEEEENS5_IJNS4_10UnderscoreESX_SX_EEEEENS4_13SM90_TMA_LOADENS4_14ComposedLayoutINS4_7SwizzleILi3ELi4ELi3EEENS4_18smem_ptr_flag_bitsILi32EEENSS_INS5_IJNSA_ILi8EEENSA_ILi32EEEEEENS5_IJS17_SC_EEEEEEEvNS4_8identityENS4_23SM90_TMA_LOAD_MULTICASTES1B_vS1C_EENS_8epilogue10collective18CollectiveEpilogueINS1F_23Sm100TmaWarpSpecializedILi4ELi2ELi16ELb1ELb0EEEJSH_NS5_IJNSS_ISF_SC_EENSS_IS17_SC_EEEEESI_SJ_SI_SJ_NS1F_6fusion15FusionCallbacksIS1J_NS1N_17LinearCombinationISI_fSI_fLNS_15FloatRoundStyleE2EEESH_S1M_JEEENS4_5SM1004TMEM4LOAD26SM100_TMEM_LOAD_16dp128b8xES10_S1B_NS4_17SM75_U32x4_LDSM_NENS4_14SM90_TMA_STOREES1B_NS4_17SM90_U32x4_STSM_NENS4_39AutoVectorizingCopyWithAssumedAlignmentILi128EEEEEEvvEEEEvNT_6ParamsE,(.L_x_221 - _ZN7cutlass13device_kernelINS_4gemm6kernel13GemmUniversalIN4cute5tupleIJiiiiEEENS1_10collective13CollectiveMmaINS1_35MainloopSm100TmaUmmaWarpSpecializedILi2ELi2ELi4ENS5_IJNS4_1CILi4EEENSA_ILi1EEESC_EEEEENS5_IJNSA_ILi64EEENSA_ILi256EEESF_EEENS_10tfloat32_tENS5_IJlSC_lEEESI_SJ_NS4_8TiledMMAINS4_8MMA_AtomIJNS4_17SM100_MMA_TF32_SSISI_SI_fLi64ELi256ELNS4_4UMMA5MajorE0ELSO_0ELNSN_7ScaleInE0ELSP_0EEEEEENS4_6LayoutINS5_IJSC_SC_SC_EEENS5_IJNSA_ILi0EEESU_SU_EEEEENS5_IJNS4_10UnderscoreESX_SX_EEEEENS4_13SM90_TMA_LOADENS4_14ComposedLayoutINS4_7SwizzleILi3ELi4ELi3EEENS4_18smem_ptr_flag_bitsILi32EEENSS_INS5_IJNSA_ILi8EEENSA_ILi32EEEEEENS5_IJS17_SC_EEEEEEEvNS4_8identityENS4_23SM90_TMA_LOAD_MULTICASTES1B_vS1C_EENS_8epilogue10collective18CollectiveEpilogueINS1F_23Sm100TmaWarpSpecializedILi4ELi2ELi16ELb1ELb0EEEJSH_NS5_IJNSS_ISF_SC_EENSS_IS17_SC_EEEEESI_SJ_SI_SJ_NS1F_6fusion15FusionCallbacksIS1J_NS1N_17LinearCombinationISI_fSI_fLNS_15FloatRoundStyleE2EEESH_S1M_JEEENS4_5SM1004TMEM4LOAD26SM100_TMEM_LOAD_16dp128b8xES10_S1B_NS4_17SM75_U32x4_LDSM_NENS4_14SM90_TMA_STOREES1B_NS4_17SM90_U32x4_STSM_NENS4_39AutoVectorizingCopyWithAssumedAlignmentILi128EEEEEEvvEEEEvNT_6ParamsE)
        .other          _ZN7cutlass13device_kernelINS_4gemm6kernel13GemmUniversalIN4cute5tupleIJiiiiEEENS1_10collective13CollectiveMmaINS1_35MainloopSm100TmaUmmaWarpSpecializedILi2ELi2ELi4ENS5_IJNS4_1CILi4EEENSA_ILi1EEESC_EEEEENS5_IJNSA_ILi64EEENSA_ILi256EEESF_EEENS_10tfloat32_tENS5_IJlSC_lEEESI_SJ_NS4_8TiledMMAINS4_8MMA_AtomIJNS4_17SM100_MMA_TF32_SSISI_SI_fLi64ELi256ELNS4_4UMMA5MajorE0ELSO_0ELNSN_7ScaleInE0ELSP_0EEEEEENS4_6LayoutINS5_IJSC_SC_SC_EEENS5_IJNSA_ILi0EEESU_SU_EEEEENS5_IJNS4_10UnderscoreESX_SX_EEEEENS4_13SM90_TMA_LOADENS4_14ComposedLayoutINS4_7SwizzleILi3ELi4ELi3EEENS4_18smem_ptr_flag_bitsILi32EEENSS_INS5_IJNSA_ILi8EEENSA_ILi32EEEEEENS5_IJS17_SC_EEEEEEEvNS4_8identityENS4_23SM90_TMA_LOAD_MULTICASTES1B_vS1C_EENS_8epilogue10collective18CollectiveEpilogueINS1F_23Sm100TmaWarpSpecializedILi4ELi2ELi16ELb1ELb0EEEJSH_NS5_IJNSS_ISF_SC_EENSS_IS17_SC_EEEEESI_SJ_SI_SJ_NS1F_6fusion15FusionCallbacksIS1J_NS1N_17LinearCombinationISI_fSI_fLNS_15FloatRoundStyleE2EEESH_S1M_JEEENS4_5SM1004TMEM4LOAD26SM100_TMEM_LOAD_16dp128b8xES10_S1B_NS4_17SM75_U32x4_LDSM_NENS4_14SM90_TMA_STOREES1B_NS4_17SM90_U32x4_STSM_NENS4_39AutoVectorizingCopyWithAssumedAlignmentILi128EEEEEEvvEEEEvNT_6ParamsE,@"STO_CUDA_ENTRY STV_DEFAULT"
_ZN7cutlass13device_kernelINS_4gemm6kernel13GemmUniversalIN4cute5tupleIJiiiiEEENS1_10collective13CollectiveMmaINS1_35MainloopSm100TmaUmmaWarpSpecializedILi2ELi2ELi4ENS5_IJNS4_1CILi4EEENSA_ILi1EEESC_EEEEENS5_IJNSA_ILi64EEENSA_ILi256EEESF_EEENS_10tfloat32_tENS5_IJlSC_lEEESI_SJ_NS4_8TiledMMAINS4_8MMA_AtomIJNS4_17SM100_MMA_TF32_SSISI_SI_fLi64ELi256ELNS4_4UMMA5MajorE0ELSO_0ELNSN_7ScaleInE0ELSP_0EEEEEENS4_6LayoutINS5_IJSC_SC_SC_EEENS5_IJNSA_ILi0EEESU_SU_EEEEENS5_IJNS4_10UnderscoreESX_SX_EEEEENS4_13SM90_TMA_LOADENS4_14ComposedLayoutINS4_7SwizzleILi3ELi4ELi3EEENS4_18smem_ptr_flag_bitsILi32EEENSS_INS5_IJNSA_ILi8EEENSA_ILi32EEEEEENS5_IJS17_SC_EEEEEEEvNS4_8identityENS4_23SM90_TMA_LOAD_MULTICASTES1B_vS1C_EENS_8epilogue10collective18CollectiveEpilogueINS1F_23Sm100TmaWarpSpecializedILi4ELi2ELi16ELb1ELb0EEEJSH_NS5_IJNSS_ISF_SC_EENSS_IS17_SC_EEEEESI_SJ_SI_SJ_NS1F_6fusion15FusionCallbacksIS1J_NS1N_17LinearCombinationISI_fSI_fLNS_15FloatRoundStyleE2EEESH_S1M_JEEENS4_5SM1004TMEM4LOAD26SM100_TMEM_LOAD_16dp128b8xES10_S1B_NS4_17SM75_U32x4_LDSM_NENS4_14SM90_TMA_STOREES1B_NS4_17SM90_U32x4_STSM_NENS4_39AutoVectorizingCopyWithAssumedAlignmentILi128EEEEEEvvEEEEvNT_6ParamsE:
[----:B------:R-:W1:Y:S01]  /*0000*/  LDC R1, c[0x0][0x37c] ;  /* 0x0000df00ff017b82 */ /* 0x000e620000000800 */
[----:B------:R-:W2:Y:S01]  /*0010*/  S2R R69, SR_TID.X ;  /* 0x0000000000457919 */ /* 0x000ea20000002100 */
[----:B------:R-:W3:Y:S01]  /*0020*/  LDCU.64 UR8, c[0x0][0x890] ;  /* 0x00011200ff0877ac */ /* 0x000ee20008000a00 */
[----:B------:R-:W-:Y:S02]  /*0030*/  PRMT R57, RZ, 0x7610, R57 ;  /* 0x00007610ff397816 */ /* 0x000fe40000000039 */
[----:B------:R-:W-:Y:S01]  /*0040*/  ELECT P3, URZ, PT ;  /* 0x0000000000ff782f */ /* 0x000fe20003860000 */
[----:B---3--:R-:W-:-:S04]  /*0050*/  UISETP.NE.U32.AND UP0, UPT, UR8, URZ, UPT ;  /* 0x000000ff0800728c */ /* 0x008fc8000bf05070 */
[----:B------:R-:W-:Y:S01]  /*0060*/  UISETP.NE.AND.EX UP0, UPT, UR9, URZ, UPT, UP0 ;  /* 0x000000ff0900728c */ /* 0x000fe2000bf05300 */
[----:B--2---:R-:W-:-:S05]  /*0070*/  SHF.R.U32.HI R58, RZ, 0x5, R69 ;  /* 0x00000005ff3a7819 */ /* 0x004fca0000011645 */
[----:B------:R-:W2:Y:S02]  /*0080*/  SHFL.IDX PT, R0, R58, RZ, 0x1f ;  /* 0x00001fff3a007589 */ /* 0x000ea400000e0000 */
[----:B--2---:R-:W-:Y:S01]  /*0090*/  R2UR UR18, R0 ;  /* 0x00000000001272ca */ /* 0x004fe200000e0000 */
[----:B-1----:R-:W-:-:S14]  /*00a0*/  BRA.U UP0, `(.L_x_0) ;  /* 0x0000000100307547 */ /* 0x002fdc000b800000 */
[----:B------:R-:W1:Y:S02]  /*00b0*/  LDCU.64 UR4, c[0x0][0x888] ;  /* 0x00011100ff0477ac */ /* 0x000e640008000a00 */
[----:B-1----:R-:W-:-:S04]  /*00c0*/  UISETP.NE.U32.AND UP0, UPT, UR4, URZ, UPT ;  /* 0x000000ff0400728c */ /* 0x002fc8000bf05070 */
[----:B------:R-:W-:-:S09]  /*00d0*/  UISETP.NE.AND.EX UP0, UPT, UR5, URZ, UPT, UP0 ;  /* 0x000000ff0500728c */ /* 0x000fd2000bf05300 */
[----:B------:R-:W-:Y:S05]  /*00e0*/  BRA.U !UP0, `(.L_x_1) ;  /* 0x0000000108147547 */ /* 0x000fea000b800000 */
[----:B------:R-:W1:Y:S01]  /*00f0*/  LDC.64 R2, c[0x0][0x888] ;  /* 0x00022200ff027b82 */ /* 0x000e620000000a00 */
[----:B------:R-:W1:Y:S02]  /*0100*/  LDCU.64 UR4, c[0x0][0x358] ;  /* 0x00006b00ff0477ac */ /* 0x000e640008000a00 */
[----:B-1----:R1:W5:Y:S01]  /*0110*/  LDG.E R27, desc[UR4][R2.64] ;  /* 0x00000004021b7981 */ /* 0x002362000c1e1900 */
[----:B------:R-:W-:Y:S01]  /*0120*/  HFMA2 R57, -RZ, RZ, 0, 5.9604644775390625e-08 ;  /* 0x00000001ff397431 */ /* 0x000fe200000001ff */
[----:B------:R-:W-:Y:S05]  /*0130*/  BRA `(.L_x_0) ;  /* 0x00000000000c7947 */ /* 0x000fea0003800000 */
.L_x_1:
[----:B------:R-:W1:Y:S01]  /*0140*/  LDCU UR4, c[0x0][0x880] ;  /* 0x00011000ff0477ac */ /* 0x000e620008000800 */
[----:B------:R-:W-:Y:S01]  /*0150*/  HFMA2 R57, -RZ, RZ, 0, 5.9604644775390625e-08 ;  /* 0x00000001ff397431 */ /* 0x000fe200000001ff */
[----:B-1----:R-:W-:-:S07]  /*0160*/  MOV R27, UR4 ;  /* 0x00000004001b7c02 */ /* 0x002fce0008000f00 */
.L_x_0:
[----:B------:R-:W2:Y:S02]  /*0170*/  LDCU.64 UR4, c[0x0][0x8b0] ;  /* 0x00011600ff0477ac */ /* 0x000ea40008000a00 */
[----:B--2---:R-:W-:-:S04]  /*0180*/  UISETP.NE.U32.AND UP0, UPT, UR4, URZ, UPT ;  /* 0x000000ff0400728c */ /* 0x004fc8000bf05070 */
[----:B------:R-:W-:-:S09]  /*0190*/  UISETP.NE.AND.EX UP0, UPT, UR5, URZ, UPT, UP0 ;  /* 0x000000ff0500728c */ /* 0x000fd2000bf05300 */
[----:B------:R-:W-:Y:S05]  /*01a0*/  BRA.U UP0, `(.L_x_2) ;  /* 0x0000000100287547 */ /* 0x000fea000b800000 */
[----:B------:R-:W2:Y:S02]  /*01b0*/  LDCU.64 UR4, c[0x0][0x8a8] ;  /* 0x00011500ff0477ac */ /* 0x000ea40008000a00 */
[----:B--2---:R-:W-:-:S04]  /*01c0*/  UISETP.NE.U32.AND UP0, UPT, UR4, URZ, UPT ;  /* 0x000000ff0400728c */ /* 0x004fc8000bf05070 */
[----:B------:R-:W-:-:S09]  /*01d0*/  UISETP.NE.AND.EX UP0, UPT, UR5, URZ, UPT, UP0 ;  /* 0x000000ff0500728c */ /* 0x000fd2000bf05300 */
[----:B------:R-:W-:Y:S05]  /*01e0*/  BRA.U !UP0, `(.L_x_3) ;  /* 0x0000000108107547 */ /* 0x000fea000b800000 */
[----:B------:R-:W2:Y:S01]  /*01f0*/  LDC.64 R24, c[0x0][0x8a8] ;  /* 0x00022a00ff187b82 */ /* 0x000ea20000000a00 */
[----:B------:R-:W2:Y:S02]  /*0200*/  LDCU.64 UR4, c[0x0][0x358] ;  /* 0x00006b00ff0477ac */ /* 0x000ea40008000a00 */
[----:B--2---:R2:W5:Y:S01]  /*0210*/  LDG.E R24, desc[UR4][R24.64] ;  /* 0x0000000418187981 */ /* 0x004562000c1e1900 */
[----:B------:R-:W-:Y:S05]  /*0220*/  BRA `(.L_x_2) ;  /* 0x0000000000087947 */ /* 0x000fea0003800000 */
.L_x_3:
[----:B------:R-:W2:Y:S02]  /*0230*/  LDCU UR4, c[0x0][0x8a0] ;  /* 0x00011400ff0477ac */ /* 0x000ea40008000800 */
[----:B--2---:R-:W-:Y:S02]  /*0240*/  MOV R24, UR4 ;  /* 0x0000000400187c02 */ /* 0x004fe40008000f00 */
.L_x_2:
[----:B------:R-:W-:Y:S01]  /*0250*/  IMAD.U32 R0, RZ, RZ, UR18 ;  /* 0x00000012ff007e24 */ /* 0x000fe2000f8e00ff */
[----:B------:R-:W-:Y:S04]  /*0260*/  BSSY.RECONVERGENT B0, `(.L_x_4) ;  /* 0x000000c000007945 */ /* 0x000fe80003800200 */
[C---:B------:R-:W-:Y:S02]  /*0270*/  ISETP.NE.OR P1, PT, R0.reuse, 0x1, !P3 ;  /* 0x000000010000780c */ /* 0x040fe40005f25670 */
[----:B------:R-:W-:-:S11]  /*0280*/  ISETP.NE.OR P0, PT, R0, 0x3, !P3 ;  /* 0x000000030000780c */ /* 0x000fd60005f05670 */
[----:B------:R-:W-:Y:S05]  /*0290*/  @P1 BRA `(.L_x_5) ;  /* 0x0000000000201947 */ /* 0x000fea0003800000 */
[----:B------:R-:W3:Y:S02]  /*02a0*/  LDCU.64 UR4, c[0x0][0x348] ;  /* 0x00006900ff0477ac */ /* 0x000ee40008000a00 */
[----:B---3--:R-:W-:Y:S02]  /*02b0*/  UIADD3 UR6, UP1, UPT, UR4, 0x80, URZ ;  /* 0x0000008004067890 */ /* 0x008fe4000ff3e0ff */
[----:B------:R-:W-:Y:S02]  /*02c0*/  UIADD3 UR4, UP0, UPT, UR4, 0x180, URZ ;  /* 0x0000018004047890 */ /* 0x000fe4000ff1e0ff */
[----:B------:R-:W-:Y:S02]  /*02d0*/  UIADD3.X UR7, UPT, UPT, URZ, UR5, URZ, UP1, !UPT ;  /* 0x00000005ff077290 */ /* 0x000fe40008ffe4ff */
[----:B------:R-:W-:-:S07]  /*02e0*/  UIADD3.X UR5, UPT, UPT, URZ, UR5, URZ, UP0, !UPT ;  /* 0x00000005ff057290 */ /* 0x000fce00087fe4ff */
[----:B------:R3:W-:Y:S02]  /*02f0*/  UTMACCTL.PF [UR6] ;  /* 0x00000000060079b9 */ /* 0x0007e40008040000 */
[----:B------:R3:W-:Y:S02]  /*0300*/  UTMACCTL.PF [UR4] ;  /* 0x00000000040079b9 */ /* 0x0007e40008040000 */
[----:B---3--:R-:W-:Y:S01]  /*0310*/  NOP ;  /* 0x0000000000007918 */ /* 0x008fe20000000000 */
.L_x_5:
[----:B------:R-:W-:Y:S05]  /*0320*/  BSYNC.RECONVERGENT B0 ;  /* 0x0000000000007941 */ /* 0x000fea0003800200 */
.L_x_4:
[----:B------:R-:W-:Y:S04]  /*0330*/  BSSY.RECONVERGENT B0, `(.L_x_6) ;  /* 0x000000a000007945 */ /* 0x000fe80003800200 */
        /* <DEDUP_REMOVED lines=9> */
.L_x_7:
[----:B------:R-:W-:Y:S05]  /*03d0*/  BSYNC.RECONVERGENT B0 ;  /* 0x0000000000007941 */ /* 0x000fea0003800200 */
.L_x_6:
[----:B------:R-:W3:Y:S01]  /*03e0*/  LDCU.64 UR4, c[0x0][0x888] ;  /* 0x00011100ff0477ac */ /* 0x000ee20008000a00 */
[----:B------:R-:W-:Y:S02]  /*03f0*/  UISETP.EQ.U32.AND UP2, UPT, UR8, URZ, UPT ;  /* 0x000000ff0800728c */ /* 0x000fe4000bf42070 */
[----:B------:R-:W-:Y:S02]  /*0400*/  UPLOP3.LUT UP3, UPT, UPT, UPT, UPT, 0x80, 0x8 ;  /* 0x000000000008789c */ /* 0x000fe40003f6f070 */
[----:B---3--:R-:W-:-:S04]  /*0410*/  UISETP.NE.U32.AND UP0, UPT, UR4, URZ, UPT ;  /* 0x000000ff0400728c */ /* 0x008fc8000bf05070 */
[----:B------:R-:W-:-:S04]  /*0420*/  UISETP.NE.AND.EX UP1, UPT, UR5, URZ, UPT, UP0 ;  /* 0x000000ff0500728c */ /* 0x000fc8000bf25300 */
[----:B------:R-:W-:-:S04]  /*0430*/  UISETP.EQ.OR.EX UP4, UPT, UR9, URZ, !UP1, UP2 ;  /* 0x000000ff0900728c */ /* 0x000fc8000cf82720 */
[----:B------:R-:W-:-:S06]  /*0440*/  UP2UR UR4, UPR, URZ, 0x10 ;  /* 0x00000010ff047883 */ /* 0x000fcc0008000000 */
[----:B------:R-:W-:Y:S01]  /*0450*/  MOV R61, UR4 ;  /* 0x00000004003d7c02 */ /* 0x000fe20008000f00 */
[----:B------:R-:W-:Y:S06]  /*0460*/  BRA.U !UP4, `(.L_x_8) ;  /* 0x000000010c207547 */ /* 0x000fec000b800000 */
[----:B------:R-:W-:Y:S01]  /*0470*/  UISETP.NE.U32.AND UP0, UPT, UR8, URZ, UPT ;  /* 0x000000ff0800728c */ /* 0x000fe2000bf05070 */
[----:B-----5:R-:W-:Y:S01]  /*0480*/  FSETP.NEU.AND P0, PT, R27, RZ, PT ;  /* 0x000000ff1b00720b */ /* 0x020fe20003f0d000 */
[----:B------:R-:W-:Y:S02]  /*0490*/  USEL UR4, URZ, 0xffffffff, UP1 ;  /* 0xffffffffff047887 */ /* 0x000fe40008800000 */
[----:B------:R-:W-:-:S10]  /*04a0*/  UISETP.NE.AND.EX UP2, UPT, UR9, URZ, UPT, UP0 ;  /* 0x000000ff0900728c */ /* 0x000fd4000bf45300 */
[----:B------:R-:W-:Y:S01]  /*04b0*/  VOTEU.ANY UP0, P0 ;  /* 0x0000000000ff7886 */ /* 0x000fe20000000100 */
[----:B------:R-:W-:-:S04]  /*04c0*/  @!UP2 USEL UR4, URZ, 0xffffffff, UP0 ;  /* 0xffffffffff04a887 */ /* 0x000fc80008000000 */
[----:B------:R-:W-:-:S04]  /*04d0*/  ULOP3.LUT UR4, UR4, 0x1, URZ, 0xc0, !UPT ;  /* 0x0000000104047892 */ /* 0x000fc8000f8ec0ff */
[----:B------:R-:W-:-:S11]  /*04e0*/  UISETP.NE.U32.AND UP3, UPT, UR4, 0x1, UPT ;  /* 0x000000010400788c */ /* 0x000fd6000bf65070 */
.L_x_8:
[----:B-1----:R-:W1:Y:S01]  /*04f0*/  SHFL.IDX PT, R2, R58, RZ, 0x1f ;  /* 0x00001fff3a027589 */ /* 0x002e6200000e0000 */
[----:B------:R-:W-:Y:S01]  /*0500*/  UISETP.NE.AND UP5, UPT, UR18, 0x2, UPT ;  /* 0x000000021200788c */ /* 0x000fe2000bfa5270 */
[----:B-1----:R-:W-:-:S13]  /*0510*/  ISETP.NE.AND P0, PT, R2, RZ, PT ;  /* 0x000000ff0200720c */ /* 0x002fda0003f05270 */
[----:B------:R-:W-:Y:S05]  /*0520*/  @P0 BRA `(.L_x_9) ;  /* 0x0000000000480947 */ /* 0x000fea0003800000 */
[----:B------:R-:W1:Y:S01]  /*0530*/  S2UR UR4, SR_CgaCtaId ;  /* 0x00000000000479c3 */ /* 0x000e620000008800 */
[----:B------:R-:W-:Y:S01]  /*0540*/  UMOV UR5, 0x400 ;  /* 0x0000040000057882 */ /* 0x000fe20000000000 */
[----:B------:R-:W-:Y:S01]  /*0550*/  UMOV UR8, 0x1 ;  /* 0x0000000100087882 */ /* 0x000fe20000000000 */
[----:B------:R-:W-:Y:S01]  /*0560*/  UMOV UR6, 0x4 ;  /* 0x0000000400067882 */ /* 0x000fe20000000000 */
[----:B------:R-:W-:-:S04]  /*0570*/  UIADD3 UR8, UPT, UPT, -UR8, 0x100000, URZ ;  /* 0x0010000008087890 */ /* 0x000fc8000fffe1ff */
[----:B------:R-:W-:Y:S02]  /*0580*/  USHF.L.U32 UR9, UR8, 0xb, URZ ;  /* 0x0000000b08097899 */ /* 0x000fe400080006ff */
[----:B------:R-:W-:Y:S02]  /*0590*/  USHF.L.U32 UR8, UR8, 0x1, URZ ;  /* 0x0000000108087899 */ /* 0x000fe400080006ff */
[----:B------:R-:W-:-:S04]  /*05a0*/  UIADD3 UR6, UPT, UPT, -UR6, 0x100000, URZ ;  /* 0x0010000006067890 */ /* 0x000fc8000fffe1ff */
[----:B------:R-:W-:Y:S02]  /*05b0*/  USHF.L.U32 UR7, UR6, 0xb, URZ ;  /* 0x0000000b06077899 */ /* 0x000fe400080006ff */
[----:B------:R-:W-:Y:S01]  /*05c0*/  USHF.L.U32 UR6, UR6, 0x1, URZ ;  /* 0x0000000106067899 */ /* 0x000fe200080006ff */
[----:B------:R-:W-:Y:S01]  /*05d0*/  ELECT P0, URZ, PT ;  /* 0x0000000000ff782f */ /* 0x000fe20003800000 */
[----:B-1----:R-:W-:Y:S01]  /*05e0*/  ULEA UR4, UR4, UR5, 0x18 ;  /* 0x0000000504047291 */ /* 0x002fe2000f8ec0ff */
[----:B------:R-:W1:Y:S11]  /*05f0*/  FENCE.VIEW.ASYNC.S ;  /* 0x00000000000073c6 */ /* 0x000e760000000000 */
[----:B-1----:R1:W3:Y:S01]  /*0600*/  SYNCS.EXCH.64 URZ, [UR4], UR8 ;  /* 0x0000000804ff75b2 */ /* 0x0022e20008000100 */
[----:B------:R1:W4:Y:S01]  /*0610*/  SYNCS.EXCH.64 URZ, [UR4+0x10], UR6 ;  /* 0x0000100604ff75b2 */ /* 0x0003220008000100 */
[----:B------:R1:W1:Y:S01]  /*0620*/  SYNCS.EXCH.64 URZ, [UR4+0x8], UR8 ;  /* 0x0000080804ff75b2 */ /* 0x0002620008000100 */
[----:B------:R1:W1:Y:S01]  /*0630*/  SYNCS.EXCH.64 URZ, [UR4+0x18], UR6 ;  /* 0x0000180604ff75b2 */ /* 0x0002620008000100 */
[----:B------:R-:W-:Y:S01]  /*0640*/  NOP ;  /* 0x0000000000007918 */ /* 0x000fe20000000000 */
.L_x_9:
[----:B------:R-:W2:Y:S01]  /*0650*/  SHFL.IDX PT, R2, R58, RZ, 0x1f ;  /* 0x00001fff3a027589 */ /* 0x000ea200000e0000 */
[----:B------:R-:W-:Y:S01]  /*0660*/  NOP ;  /* 0x0000000000007918 */ /* 0x000fe20000000000 */
[----:B--2---:R-:W-:-:S13]  /*0670*/  ISETP.NE.AND P0, PT, R2, 0x1, PT ;  /* 0x000000010200780c */ /* 0x004fda0003f05270 */
[----:B------:R-:W-:Y:S05]  /*0680*/  @P0 BRA `(.L_x_10) ;  /* 0x0000000000580947 */ /* 0x000fea0003800000 */
[----:B-1----:R-:W1:Y:S01]  /*0690*/  S2UR UR4, SR_CgaCtaId ;  /* 0x00000000000479c3 */ /* 0x002e620000008800 */
        /* <DEDUP_REMOVED lines=12> */
[----:B-1----:R2:W1:Y:S01]  /*0760*/  SYNCS.EXCH.64 URZ, [UR4+0x20], UR8 ;  /* 0x0000200804ff75b2 */ /* 0x0024620008000100 */
[----:B------:R2:W1:Y:S01]  /*0770*/  SYNCS.EXCH.64 URZ, [UR4+0x40], UR6 ;  /* 0x0000400604ff75b2 */ /* 0x0004620008000100 */
[----:B------:R2:W1:Y:S01]  /*0780*/  SYNCS.EXCH.64 URZ, [UR4+0x28], UR8 ;  /* 0x0000280804ff75b2 */ /* 0x0004620008000100 */
[----:B------:R2:W1:Y:S01]  /*0790*/  SYNCS.EXCH.64 URZ, [UR4+0x48], UR6 ;  /* 0x0000480604ff75b2 */ /* 0x0004620008000100 */
[----:B------:R2:W1:Y:S01]  /*07a0*/  SYNCS.EXCH.64 URZ, [UR4+0x30], UR8 ;  /* 0x0000300804ff75b2 */ /* 0x0004620008000100 */
[----:B------:R2:W1:Y:S01]  /*07b0*/  SYNCS.EXCH.64 URZ, [UR4+0x50], UR6 ;  /* 0x0000500604ff75b2 */ /* 0x0004620008000100 */
[----:B------:R2:W1:Y:S01]  /*07c0*/  SYNCS.EXCH.64 URZ, [UR4+0x38], UR8 ;  /* 0x0000380804ff75b2 */ /* 0x0004620008000100 */
[----:B------:R2:W1:Y:S02]  /*07d0*/  SYNCS.EXCH.64 URZ, [UR4+0x58], UR6 ;  /* 0x0000580604ff75b2 */ /* 0x0004640008000100 */
[----:B--2---:R-:W-:Y:S01]  /*07e0*/  NOP ;  /* 0x0000000000007918 */ /* 0x004fe20000000000 */
.L_x_10:
[----:B------:R-:W2:Y:S01]  /*07f0*/  SHFL.IDX PT, R2, R58, RZ, 0x1f ;  /* 0x00001fff3a027589 */ /* 0x000ea200000e0000 */
[----:B------:R-:W-:Y:S01]  /*0800*/  NOP ;  /* 0x0000000000007918 */ /* 0x000fe20000000000 */
[----:B--2---:R-:W-:-:S13]  /*0810*/  ISETP.NE.AND P0, PT, R2, 0x3, PT ;  /* 0x000000030200780c */ /* 0x004fda0003f05270 */
[----:B------:R-:W-:Y:S05]  /*0820*/  @P0 BRA `(.L_x_11) ;  /* 0x0000000000300947 */ /* 0x000fea0003800000 */
[----:B-1----:R-:W1:Y:S01]  /*0830*/  S2UR UR4, SR_CgaCtaId ;  /* 0x00000000000479c3 */ /* 0x002e620000008800 */
[----:B------:R-:W-:Y:S01]  /*0840*/  UMOV UR6, 0x400 ;  /* 0x0000040000067882 */ /* 0x000fe20000000000 */
[----:B------:R-:W-:Y:S01]  /*0850*/  UMOV UR5, 0x20 ;  /* 0x0000002000057882 */ /* 0x000fe20000000000 */
[----:B------:R-:W-:Y:S01]  /*0860*/  ELECT P0, URZ, PT ;  /* 0x0000000000ff782f */ /* 0x000fe20003800000 */
[----:B-1----:R-:W-:Y:S02]  /*0870*/  ULEA UR6, UR4, UR6, 0x18 ;  /* 0x0000000604067291 */ /* 0x002fe4000f8ec0ff */
[----:B------:R-:W-:-:S04]  /*0880*/  UIADD3 UR4, UPT, UPT, -UR5, 0x100000, URZ ;  /* 0x0010000005047890 */ /* 0x000fc8000fffe1ff */
[----:B------:R-:W-:Y:S02]  /*0890*/  USHF.L.U32 UR5, UR4, 0xb, URZ ;  /* 0x0000000b04057899 */ /* 0x000fe400080006ff */
[----:B------:R-:W-:Y:S01]  /*08a0*/  USHF.L.U32 UR4, UR4, 0x1, URZ ;  /* 0x0000000104047899 */ /* 0x000fe200080006ff */
[----:B------:R-:W1:Y:S11]  /*08b0*/  FENCE.VIEW.ASYNC.S ;  /* 0x00000000000073c6 */ /* 0x000e760000000000 */
[----:B-1----:R2:W1:Y:S01]  /*08c0*/  SYNCS.EXCH.64 URZ, [UR6+0x60], UR4 ;  /* 0x0000600406ff75b2 */ /* 0x0024620008000100 */
[----:B------:R2:W1:Y:S02]  /*08d0*/  SYNCS.EXCH.64 URZ, [UR6+0x68], UR4 ;  /* 0x0000680406ff75b2 */ /* 0x0004640008000100 */
[----:B--2---:R-:W-:Y:S01]  /*08e0*/  NOP ;  /* 0x0000000000007918 */ /* 0x004fe20000000000 */
.L_x_11:
[----:B------:R-:W2:Y:S01]  /*08f0*/  SHFL.IDX PT, R2, R58, RZ, 0x1f ;  /* 0x00001fff3a027589 */ /* 0x000ea200000e0000 */
[----:B------:R-:W-:Y:S01]  /*0900*/  NOP ;  /* 0x0000000000007918 */ /* 0x000fe20000000000 */
[----:B--2---:R-:W-:-:S13]  /*0910*/  ISETP.NE.AND P0, PT, R2, 0x4, PT ;  /* 0x000000040200780c */ /* 0x004fda0003f05270 */
[----:B------:R-:W-:Y:S05]  /*0920*/  @P0 BRA `(.L_x_12) ;  /* 0x00000000004c0947 */ /* 0x000fea0003800000 */
[----:B-1----:R-:W1:Y:S01]  /*0930*/  S2UR UR6, SR_CgaCtaId ;  /* 0x00000000000679c3 */ /* 0x002e620000008800 */
[----:B------:R-:W-:Y:S01]  /*0940*/  UMOV UR4, 0x3a0 ;  /* 0x000003a000047882 */ /* 0x000fe20000000000 */
[----:B------:R-:W-:Y:S01]  /*0950*/  UMOV UR5, 0x400 ;  /* 0x0000040000057882 */ /* 0x000fe20000000000 */
[----:B------:R-:W-:Y:S01]  /*0960*/  USEL UR4, UR4, 0x320, UP3 ;  /* 0x0000032004047887 */ /* 0x000fe20009800000 */
[----:B------:R-:W-:Y:S01]  /*0970*/  UMOV UR8, 0x1 ;  /* 0x0000000100087882 */ /* 0x000fe20000000000 */
[----:B------:R-:W-:Y:S01]  /*0980*/  ELECT P0, URZ, PT ;  /* 0x0000000000ff782f */ /* 0x000fe20003800000 */
[----:B------:R-:W-:-:S04]  /*0990*/  UIADD3 UR8, UPT, UPT, -UR8, 0x100000, URZ ;  /* 0x0010000008087890 */ /* 0x000fc8000fffe1ff */
[----:B------:R-:W-:Y:S02]  /*09a0*/  USHF.L.U32 UR9, UR8, 0xb, URZ ;  /* 0x0000000b08097899 */ /* 0x000fe400080006ff */
[----:B------:R-:W-:Y:S02]  /*09b0*/  USHF.L.U32 UR8, UR8, 0x1, URZ ;  /* 0x0000000108087899 */ /* 0x000fe400080006ff */
[----:B-1----:R-:W-:Y:S02]  /*09c0*/  ULEA UR6, UR6, UR5, 0x18 ;  /* 0x0000000506067291 */ /* 0x002fe4000f8ec0ff */
[----:B------:R-:W-:-:S04]  /*09d0*/  UIADD3 UR4, UPT, UPT, -UR4, 0x100000, URZ ;  /* 0x0010000004047890 */ /* 0x000fc8000fffe1ff */
[----:B------:R-:W-:Y:S02]  /*09e0*/  USHF.L.U32 UR5, UR4, 0xb, URZ ;  /* 0x0000000b04057899 */ /* 0x000fe400080006ff */
[----:B------:R-:W-:Y:S01]  /*09f0*/  USHF.L.U32 UR4, UR4, 0x1, URZ ;  /* 0x0000000104047899 */ /* 0x000fe200080006ff */
[----:B------:R-:W1:Y:S03]  /*0a00*/  FENCE.VIEW.ASYNC.S ;  /* 0x00000000000073c6 */ /* 0x000e660000000000 */
[----:B-1----:R2:W1:Y:S08]  /*0a10*/  SYNCS.EXCH.64 URZ, [UR6+0x70], UR8 ;  /* 0x0000700806ff75b2 */ /* 0x0024700008000100 */
[----:B------:R2:W1:Y:S01]  /*0a20*/  SYNCS.EXCH.64 URZ, [UR6+0x80], UR4 ;  /* 0x0000800406ff75b2 */ /* 0x0004620008000100 */
[----:B------:R2:W1:Y:S01]  /*0a30*/  SYNCS.EXCH.64 URZ, [UR6+0x78], UR8 ;  /* 0x0000780806ff75b2 */ /* 0x0004620008000100 */
[----:B------:R2:W1:Y:S02]  /*0a40*/  SYNCS.EXCH.64 URZ, [UR6+0x88], UR4 ;  /* 0x0000880406ff75b2 */ /* 0x0004640008000100 */
[----:B--2---:R-:W-:Y:S01]  /*0a50*/  NOP ;  /* 0x0000000000007918 */ /* 0x004fe20000000000 */
.L_x_12:
        /* <DEDUP_REMOVED lines=26> */
.L_x_13:
[----:B------:R-:W2:Y:S01]  /*0c00*/  SHFL.IDX PT, R2, R58, RZ, 0x1f ;  /* 0x00001fff3a027589 */ /* 0x000ea200000e0000 */
[----:B------:R-:W1:Y:S01]  /*0c10*/  S2UR UR52, SR_CgaCtaId ;  /* 0x00000000003479c3 */ /* 0x000e620000008800 */
[----:B------:R-:W-:Y:S01]  /*0c20*/  NOP ;  /* 0x0000000000007918 */ /* 0x000fe20000000000 */
[----:B--2---:R-:W-:-:S13]  /*0c30*/  ISETP.NE.AND P0, PT, R2, 0x3, PT ;  /* 0x000000030200780c */ /* 0x004fda0003f05270 */
[----:B-1----:R-:W-:Y:S05]  /*0c40*/  @P0 BRA `(.L_x_14) ;  /* 0x0000000000340947 */ /* 0x002fea0003800000 */
[----:B------:R-:W-:Y:S01]  /*0c50*/  UMOV UR4, 0x400 ;  /* 0x0000040000047882 */ /* 0x000fe20000000000 */
[----:B------:R-:W-:Y:S01]  /*0c60*/  UMOV UR6, 0x20 ;  /* 0x0000002000067882 */ /* 0x000fe20000000000 */
[----:B------:R-:W-:Y:S02]  /*0c70*/  ULEA UR4, UR52, UR4, 0x18 ;  /* 0x0000000434047291 */ /* 0x000fe4000f8ec0ff */
[----:B------:R-:W-:-:S04]  /*0c80*/  UIADD3 UR6, UPT, UPT, -UR6, 0x100000, URZ ;  /* 0x0010000006067890 */ /* 0x000fc8000fffe1ff */
[----:B------:R-:W-:Y:S02]  /*0c90*/  USHF.L.U32 UR7, UR6, 0xb, URZ ;  /* 0x0000000b06077899 */ /* 0x000fe400080006ff */
[----:B------:R-:W-:Y:S01]  /*0ca0*/  USHF.L.U32 UR6, UR6, 0x1, URZ ;  /* 0x0000000106067899 */ /* 0x000fe200080006ff */
[----:B------:R-:W-:Y:S01]  /*0cb0*/  ELECT P0, URZ, PT ;  /* 0x0000000000ff782f */ /* 0x000fe20003800000 */
[----:B------:R-:W1:Y:S10]  /*0cc0*/  FENCE.VIEW.ASYNC.S ;  /* 0x00000000000073c6 */ /* 0x000e740000000000 */
[----:B-1----:R1:W2:Y:S01]  /*0cd0*/  SYNCS.EXCH.64 URZ, [UR4+0xd0], UR6 ;  /* 0x0000d00604ff75b2 */ /* 0x0022a20008000100 */
[----:B------:R1:W1:Y:S01]  /*0ce0*/  SYNCS.EXCH.64 URZ, [UR4+0xe0], UR6 ;  /* 0x0000e00604ff75b2 */ /* 0x0002620008000100 */
[----:B------:R1:W1:Y:S01]  /*0cf0*/  SYNCS.EXCH.64 URZ, [UR4+0xd8], UR6 ;  /* 0x0000d80604ff75b2 */ /* 0x0002620008000100 */
[----:B------:R1:W1:Y:S01]  /*0d00*/  SYNCS.EXCH.64 URZ, [UR4+0xe8], UR6 ;  /* 0x0000e80604ff75b2 */ /* 0x0002620008000100 */
[----:B------:R-:W-:Y:S01]  /*0d10*/  NOP ;  /* 0x0000000000007918 */ /* 0x000fe20000000000 */
.L_x_14:
[----:B-1----:R-:W1:Y:S01]  /*0d20*/  LDCU UR4, c[0x0][0x36c] ;  /* 0x00006d80ff0477ac */ /* 0x002e620008000800 */
[----:B------:R-:W-:Y:S01]  /*0d30*/  ISETP.NE.OR P3, PT, R0, 0x2, !P3 ;  /* 0x000000020000780c */ /* 0x000fe20005f65670 */
[----:B------:R-:W-:Y:S01]  /*0d40*/  NOP ;  /* 0x0000000000007918 */ /* 0x000fe20000000000 */
[----:B------:R-:W-:Y:S01]  /*0d50*/  LOP3.LUT R0, R69, 0x1f, RZ, 0xc0, !PT ;  /* 0x0000001f45007812 */ /* 0x000fe200078ec0ff */
[----:B------:R-:W-:Y:S02]  /*0d60*/  UISETP.NE.AND UP4, UPT, UR18, URZ, UPT ;  /* 0x000000ff1200728c */ /* 0x000fe4000bf85270 */
[----:B-1----:R-:W-:-:S09]  /*0d70*/  UISETP.EQ.U32.AND UP6, UPT, UR4, 0x1, UPT ;  /* 0x000000010400788c */ /* 0x002fd2000bfc2070 */
[----:B------:R-:W-:Y:S05]  /*0d80*/  BRA.U !UP6, `(.L_x_15) ;  /* 0x000000010e087547 */ /* 0x000fea000b800000 */
[----:B--234-:R-:W-:Y:S01]  /*0d90*/  UCGABAR_ARV ;  /* 0x00000000000079c7 */ /* 0x01cfe20008000000 */
[----:B------:R-:W-:Y:S05]  /*0da0*/  BRA `(.L_x_16) ;  /* 0x0000000000047947 */ /* 0x000fea0003800000 */
.L_x_15:
[----:B--234-:R-:W-:Y:S01]  /*0db0*/  NOP ;  /* 0x0000000000007918 */ /* 0x01cfe20000000000 */
.L_x_16:
[----:B------:R-:W1:Y:S01]  /*0dc0*/  S2UR UR24, SR_CTAID.X ;  /* 0x00000000001879c3 */ /* 0x000e620000002500 */
[----:B------:R-:W-:-:S05]  /*0dd0*/  CS2R.32 R60, SR_CgaSize ;  /* 0x00000000003c7805 */ /* 0x000fca0000008a00 */
[----:B------:R-:W-:-:S05]  /*0de0*/  IMAD R60, R60, -0xa0, RZ ;  /* 0xffffff603c3c7824 */ /* 0x000fca00078e02ff */
[----:B------:R-:W-:-:S14]  /*0df0*/  R2UR UR5, R60 ;  /* 0x000000003c0572ca */ /* 0x000fdc00000e0000 */
[----:B------:R-:W2:Y:S01]  /*0e00*/  LDCU UR5, c[0x0][UR5+0x2b0] ;  /* 0x00005600050577ac */ /* 0x000ea20008000800 */
[----:B------:R-:W-:-:S05]  /*0e10*/  CS2R.32 R60, SR_CgaSize ;  /* 0x00000000003c7805 */ /* 0x000fca0000008a00 */
[----:B------:R-:W-:-:S05]  /*0e20*/  IMAD R60, R60, -0xa0, RZ ;  /* 0xffffff603c3c7824 */ /* 0x000fca00078e02ff */
[----:B------:R-:W-:-:S14]  /*0e30*/  R2UR UR4, R60 ;  /* 0x000000003c0472ca */ /* 0x000fdc00000e0000 */
[----:B------:R-:W3:Y:S01]  /*0e40*/  LDCU UR4, c[0x0][UR4+0x2b4] ;  /* 0x00005680040477ac */ /* 0x000ee20008000800 */
[----:B------:R-:W4:Y:S01]  /*0e50*/  S2UR UR28, SR_CTAID.Y ;  /* 0x00000000001c79c3 */ /* 0x000f220000002600 */
[----:B------:R-:W-:-:S05]  /*0e60*/  CS2R.32 R60, SR_CgaSize ;  /* 0x00000000003c7805 */ /* 0x000fca0000008a00 */
[----:B------:R-:W-:-:S05]  /*0e70*/  IMAD R60, R60, -0xa0, RZ ;  /* 0xffffff603c3c7824 */ /* 0x000fca00078e02ff */
[----:B------:R-:W-:-:S14]  /*0e80*/  R2UR UR6, R60 ;  /* 0x000000003c0672ca */ /* 0x000fdc00000e0000 */
[----:B------:R-:W3:Y:S01]  /*0e90*/  LDCU UR6, c[0x0][UR6+0x2a0] ;  /* 0x00005400060677ac */ /* 0x000ee20008000800 */
[----:B------:R-:W-:-:S05]  /*0ea0*/  CS2R.32 R60, SR_CgaSize ;  /* 0x00000000003c7805 */ /* 0x000fca0000008a00 */
[----:B------:R-:W-:-:S05]  /*0eb0*/  IMAD R60, R60, -0xa0, RZ ;  /* 0xffffff603c3c7824 */ /* 0x000fca00078e02ff */
[----:B------:R-:W-:-:S14]  /*0ec0*/  R2UR UR7, R60 ;  /* 0x000000003c0772ca */ /* 0x000fdc00000e0000 */
[----:B------:R-:W3:Y:S01]  /*0ed0*/  LDCU UR7, c[0x0][UR7+0x2a4] ;  /* 0x00005480070777ac */ /* 0x000ee20008000800 */
[----:B------:R-:W-:Y:S01]  /*0ee0*/  USHF.L.U32 UR29, UR52, 0xb, URZ ;  /* 0x0000000b341d7899 */ /* 0x000fe200080006ff */
[----:B------:R-:W3:Y:S01]  /*0ef0*/  LDCU UR19, c[0x0][0xb24] ;  /* 0x00016480ff1377ac */ /* 0x000ee20008000800 */
[----:B------:R-:W3:Y:S01]  /*0f00*/  LDCU UR45, c[0x0][0xb24] ;  /* 0x00016480ff2d77ac */ /* 0x000ee20008000800 */
[----:B-1----:R-:W-:Y:S01]  /*0f10*/  I2FP.F32.U32 R3, UR24 ;  /* 0x0000001800037c45 */ /* 0x002fe20008201000 */
[----:B------:R-:W1:Y:S04]  /*0f20*/  LDCU UR22, c[0x0][0xb30] ;  /* 0x00016600ff1677ac */ /* 0x000e680008000800 */
[----:B--2---:R-:W-:Y:S01]  /*0f30*/  FMUL R3, R3, UR5 ;  /* 0x0000000503037c20 */ /* 0x004fe20008400000 */
[----:B------:R-:W-:Y:S01]  /*0f40*/  ULOP3.LUT UR29, UR29, 0x1800, URZ, 0xc0, !UPT ;  /* 0x000018001d1d7892 */ /* 0x000fe2000f8ec0ff */
[----:B----4-:R-:W-:-:S04]  /*0f50*/  I2FP.F32.U32 R2, UR28 ;  /* 0x0000001c00027c45 */ /* 0x010fc80008201000 */
[----:B------:R-:W2:Y:S01]  /*0f60*/  F2I.U32.TRUNC.NTZ R3, R3 ;  /* 0x0000000300037305 */ /* 0x000ea2000020f000 */
[----:B---3--:R-:W-:-:S07]  /*0f70*/  FMUL R2, R2, UR4 ;  /* 0x0000000402027c20 */ /* 0x008fce0008400000 */
[----:B------:R-:W3:Y:S01]  /*0f80*/  F2I.U32.TRUNC.NTZ R2, R2 ;  /* 0x0000000200027305 */ /* 0x000ee2000020f000 */
[----:B--2---:R-:W-:Y:S02]  /*0f90*/  R2UR UR5, R3 ;  /* 0x00000000030572ca */ /* 0x004fe400000e0000 */
[----:B---3--:R-:W-:Y:S02]  /*0fa0*/  R2UR UR4, R2 ;  /* 0x00000000020472ca */ /* 0x008fe400000e0000 */
[----:B------:R-:W-:-:S09]  /*0fb0*/  PRMT R2, RZ, 0x7610, R2 ;  /* 0x00007610ff027816 */ /* 0x000fd20000000002 */
[----:B------:R-:W-:-:S04]  /*0fc0*/  UIADD3 UR5, UPT, UPT, -UR5, URZ, URZ ;  /* 0x000000ff05057290 */ /* 0x000fc8000fffe1ff */
[----:B------:R-:W-:Y:S02]  /*0fd0*/  UIMAD UR5, UR6, UR5, UR24 ;  /* 0x00000005060572a4 */ /* 0x000fe4000f8e0218 */
[----:B------:R-:W-:-:S04]  /*0fe0*/  UIADD3 UR4, UPT, UPT, -UR4, URZ, URZ ;  /* 0x000000ff04047290 */ /* 0x000fc8000fffe1ff */
[----:B------:R-:W-:Y:S01]  /*0ff0*/  IMAD.U32 R60, RZ, RZ, UR5 ;  /* 0x00000005ff3c7e24 */ /* 0x000fe2000f8e00ff */
[----:B------:R-:W-:-:S06]  /*1000*/  UIMAD UR4, UR7, UR4, UR28 ;  /* 0x00000004070472a4 */ /* 0x000fcc000f8e021c */
[----:B------:R-:W-:Y:S01]  /*1010*/  IMAD.U32 R59, RZ, RZ, UR4 ;  /* 0x00000004ff3b7e24 */ /* 0x000fe2000f8e00ff */
[----:B-1----:R-:W-:Y:S06]  /*1020*/  BRA.U UP4, `(.L_x_17) ;  /* 0x0000000104487547 */ /* 0x002fec000b800000 */
[----:B------:R-:W-:Y:S02]  /*1030*/  R2UR UR4, R59 ;  /* 0x000000003b0472ca */ /* 0x000fe400000e0000 */
[----:B------:R-:W-:-:S11]  /*1040*/  R2UR UR8, R60 ;  /* 0x000000003c0872ca */ /* 0x000fd600000e0000 */
[----:B------:R-:W-:Y:S02]  /*1050*/  UISETP.NE.AND UP0, UPT, UR4, URZ, UPT ;  /* 0x000000ff0400728c */ /* 0x000fe4000bf05270 */
[----:B------:R-:W-:Y:S02]  /*1060*/  UISETP.NE.AND UP2, UPT, UR8, 0x1, UPT ;  /* 0x000000010800788c */ /* 0x000fe4000bf45270 */
[----:B------:R-:W-:-:S04]  /*1070*/  UISETP.EQ.OR UP0, UPT, UR8, URZ, !UP0 ;  /* 0x000000ff0800728c */ /* 0x000fc8000c702670 */
[----:B------:R-:W-:Y:S02]  /*1080*/  USEL UR7, URZ, 0x1, !UP0 ;  /* 0x00000001ff077887 */ /* 0x000fe4000c000000 */
[----:B------:R-:W-:-:S04]  /*1090*/  UISETP.NE.AND UP0, UPT, UR4, URZ, UPT ;  /* 0x000000ff0400728c */ /* 0x000fc8000bf05270 */
[----:B------:R-:W-:-:S04]  /*10a0*/  USEL UR4, URZ, 0x2, UP0 ;  /* 0x00000002ff047887 */ /* 0x000fc80008000000 */
[----:B------:R-:W-:Y:S02]  /*10b0*/  USEL UR6, UR4, 0x2, UP2 ;  /* 0x0000000204067887 */ /* 0x000fe40009000000 */
[----:B------:R-:W-:Y:S02]  /*10c0*/  USEL UR4, URZ, 0x4, UP0 ;  /* 0x00000004ff047887 */ /* 0x000fe40008000000 */
[----:B------:R-:W-:-:S04]  /*10d0*/  UISETP.NE.AND UP2, UPT, UR8, 0x2, UPT ;  /* 0x000000020800788c */ /* 0x000fc8000bf45270 */
[----:B------:R-:W-:Y:S02]  /*10e0*/  USEL UR5, UR4, 0x4, UP2 ;  /* 0x0000000404057887 */ /* 0x000fe40009000000 */
[----:B------:R-:W-:Y:S02]  /*10f0*/  USEL UR4, URZ, 0x8, UP0 ;  /* 0x00000008ff047887 */ /* 0x000fe40008000000 */
[----:B------:R-:W-:Y:S02]  /*1100*/  UISETP.NE.AND UP0, UPT, UR8, 0x3, UPT ;  /* 0x000000030800788c */ /* 0x000fe4000bf05270 */
[----:B------:R-:W-:Y:S02]  /*1110*/  UIADD3 UR5, UPT, UPT, UR5, UR6, UR7 ;  /* 0x0000000605057290 */ /* 0x000fe4000fffe007 */
[----:B------:R-:W-:-:S04]  /*1120*/  USEL UR4, UR4, 0x8, UP0 ;  /* 0x0000000804047887 */ /* 0x000fc80008000000 */
[----:B------:R-:W-:-:S06]  /*1130*/  UIADD3 UR4, UPT, UPT, UR5, UR4, URZ ;  /* 0x0000000405047290 */ /* 0x000fcc000fffe0ff */
[----:B------:R-:W-:-:S07]  /*1140*/  IMAD.U32 R2, RZ, RZ, UR4 ;  /* 0x00000004ff027e24 */ /* 0x000fce000f8e00ff */
.L_x_17:
[----:B------:R-:W1:Y:S01]  /*1150*/  S2UR UR36, SR_CTAID.Z ;  /* 0x00000000002479c3 */ /* 0x000e620000002700 */
[----:B------:R-:W-:-:S09]  /*1160*/  UISETP.GE.AND UP0, UPT, UR19, 0x1, UPT ;  /* 0x000000011300788c */ /* 0x000fd2000bf06270 */
[----:B------:R-:W-:Y:S05]  /*1170*/  BRA.U !UP0, `(.L_x_18) ;  /* 0x0000000108d07547 */ /* 0x000fea000b800000 */
[----:B------:R-:W2:Y:S01]  /*1180*/  LDCU UR20, c[0x0][0xb0c] ;  /* 0x00016180ff1477ac */ /* 0x000ea20008000800 */
[----:B------:R-:W3:Y:S01]  /*1190*/  LDCU.128 UR12, c[0x0][0xb10] ;  /* 0x00016200ff0c77ac */ /* 0x000ee20008000c00 */
[----:B------:R-:W4:Y:S01]  /*11a0*/  LDCU UR6, c[0x0][0x370] ;  /* 0x00006e00ff0677ac */ /* 0x000f220008000800 */
[----:B------:R-:W1:Y:S01]  /*11b0*/  LDCU UR7, c[0x0][0x374] ;  /* 0x00006e80ff0777ac */ /* 0x000e620008000800 */
[----:B------:R-:W1:Y:S01]  /*11c0*/  LDCU UR21, c[0x0][0xb20] ;  /* 0x00016400ff1577ac */ /* 0x000e620008000800 */
[----:B--2---:R-:W-:Y:S02]  /*11d0*/  UISETP.NE.AND UP0, UPT, UR20, 0x1, UPT ;  /* 0x000000011400788c */ /* 0x004fe4000bf05270 */
[----:B---3--:R-:W-:Y:S01]  /*11e0*/  UIMAD.WIDE.U32 UR4, UR24, UR12, URZ ;  /* 0x0000000c180472a5 */ /* 0x008fe2000f8e00ff */
[----:B------:R-:W2:Y:S01]  /*11f0*/  LDCU.64 UR8, c[0x0][0xb28] ;  /* 0x00016500ff0877ac */ /* 0x000ea20008000a00 */
[----:B----4-:R-:W-:Y:S02]  /*1200*/  UIMAD.WIDE.U32 UR10, UR6, UR12, URZ ;  /* 0x0000000c060a72a5 */ /* 0x010fe4000f8e00ff */
[----:B------:R-:W-:-:S02]  /*1210*/  USHF.R.U32.HI UR5, URZ, UR13, UR5 ;  /* 0x0000000dff057299 */ /* 0x000fc40008011605 */
[----:B------:R-:W-:Y:S02]  /*1220*/  UISETP.NE.AND UP2, UPT, UR19, 0x1, UPT ;  /* 0x000000011300788c */ /* 0x000fe4000bf45270 */
[----:B------:R-:W-:Y:S01]  /*1230*/  USEL UR5, UR24, UR5, !UP0 ;  /* 0x0000000518057287 */ /* 0x000fe2000c000000 */
[----:B------:R-:W-:Y:S01]  /*1240*/  UMOV UR10, UR11 ;  /* 0x0000000b000a7c82 */ /* 0x000fe20008000000 */
[----:B------:R-:W-:Y:S02]  /*1250*/  UIMAD.WIDE.U32 UR16, UR28, UR15, URZ ;  /* 0x0000000f1c1072a5 */ /* 0x000fe4000f8e00ff */
[----:B------:R-:W-:Y:S02]  /*1260*/  @UP0 USHF.R.U32.HI UR6, URZ, UR13, UR10 ;  /* 0x0000000dff060299 */ /* 0x000fe4000801160a */
[----:B------:R-:W-:Y:S02]  /*1270*/  UISETP.NE.AND UP0, UPT, UR14, 0x1, UPT ;  /* 0x000000010e00788c */ /* 0x000fe4000bf05270 */
[----:B-1----:R-:W-:-:S02]  /*1280*/  UIMAD.WIDE.U32 UR10, UR7, UR15, URZ ;  /* 0x0000000f070a72a5 */ /* 0x002fc4000f8e00ff */
[----:B--2---:R-:W-:Y:S01]  /*1290*/  UIMAD.WIDE.U32 UR12, UR6, UR8, URZ ;  /* 0x00000008060c72a5 */ /* 0x004fe2000f8e00ff */
[----:B------:R-:W-:Y:S02]  /*12a0*/  UMOV UR4, UR17 ;  /* 0x0000001100047c82 */ /* 0x000fe40008000000 */
[----:B------:R-:W-:Y:S02]  /*12b0*/  USHF.R.U32.HI UR4, URZ, UR21, UR4 ;  /* 0x00000015ff047299 */ /* 0x000fe40008011604 */
[----:B------:R-:W-:Y:S02]  /*12c0*/  UMOV UR10, UR11 ;  /* 0x0000000b000a7c82 */ /* 0x000fe40008000000 */
[----:B------:R-:W-:Y:S01]  /*12d0*/  UMOV UR12, UR13 ;  /* 0x0000000d000c7c82 */ /* 0x000fe20008000000 */
[----:B------:R-:W-:Y:S02]  /*12e0*/  @UP0 USHF.R.U32.HI UR7, URZ, UR21, UR10 ;  /* 0x00000015ff070299 */ /* 0x000fe4000801160a */
[----:B------:R-:W-:-:S02]  /*12f0*/  USEL UR4, UR28, UR4, !UP0 ;  /* 0x000000041c047287 */ /* 0x000fc4000c000000 */
[----:B------:R-:W-:Y:S02]  /*1300*/  UIMAD.WIDE.U32 UR10, UR7, UR8, URZ ;  /* 0x00000008070a72a5 */ /* 0x000fe4000f8e00ff */
[----:B------:R-:W-:Y:S02]  /*1310*/  @UP2 USHF.R.U32.HI UR6, URZ, UR9, UR12 ;  /* 0x00000009ff062299 */ /* 0x000fe4000801160c */
[----:B------:R-:W-:-:S03]  /*1320*/  UIMAD.WIDE.U32 UR12, UR4, UR8, URZ ;  /* 0x00000008040c72a5 */ /* 0x000fc6000f8e00ff */
[----:B------:R-:W-:Y:S02]  /*1330*/  UMOV UR10, UR11 ;  /* 0x0000000b000a7c82 */ /* 0x000fe40008000000 */
[----:B------:R-:W-:Y:S02]  /*1340*/  @UP2 USHF.R.U32.HI UR7, URZ, UR9, UR10 ;  /* 0x00000009ff072299 */ /* 0x000fe4000801160a */
[----:B------:R-:W-:Y:S02]  /*1350*/  UIMAD UR10, UR6, UR19, URZ ;  /* 0x00000013060a72a4 */ /* 0x000fe4000f8e02ff */
[----:B------:R-:W-:-:S04]  /*1360*/  UIMAD UR7, UR7, UR19, URZ ;  /* 0x00000013070772a4 */ /* 0x000fc8000f8e02ff */
[----:B------:R-:W-:-:S03]  /*1370*/  UISETP.GE.AND UP0, UPT, UR4, UR7, UPT ;  /* 0x000000070400728c */ /* 0x000fc6000bf06270 */
[----:B------:R-:W-:Y:S01]  /*1380*/  UMOV UR7, UR13 ;  /* 0x0000000d00077c82 */ /* 0x000fe20008000000 */
[----:B------:R-:W-:Y:S02]  /*1390*/  UISETP.GE.OR UP0, UPT, UR5, UR10, UP0 ;  /* 0x0000000a0500728c */ /* 0x000fe40008706670 */
[----:B------:R-:W-:Y:S02]  /*13a0*/  UIMAD.WIDE.U32 UR10, UR5, UR8, URZ ;  /* 0x00000008050a72a5 */ /* 0x000fe4000f8e00ff */
[----:B------:R-:W-:Y:S02]  /*13b0*/  USHF.R.U32.HI UR7, URZ, UR9, UR7 ;  /* 0x00000009ff077299 */ /* 0x000fe40008011607 */
[----:B------:R-:W-:Y:S02]  /*13c0*/  UIADD3 UR10, UPT, UPT, -UR4, URZ, URZ ;  /* 0x000000ff040a7290 */ /* 0x000fe4000fffe1ff */
[----:B------:R-:W-:Y:S02]  /*13d0*/  USEL UR7, UR4, UR7, !UP2 ;  /* 0x0000000704077287 */ /* 0x000fe4000d000000 */
[----:B------:R-:W-:Y:S01]  /*13e0*/  UIMAD UR10, UR14, UR10, UR28 ;  /* 0x0000000a0e0a72a4 */ /* 0x000fe2000f8e021c */
[----:B------:R-:W-:Y:S01]  /*13f0*/  @!UP0 UMOV UR8, UR11 ;  /* 0x0000000b00088c82 */ /* 0x000fe20008000000 */
[----:B------:R-:W-:-:S02]  /*1400*/  UIADD3 UR11, UPT, UPT, -UR5, URZ, URZ ;  /* 0x000000ff050b7290 */ /* 0x000fc4000fffe1ff */
[----:B------:R-:W-:Y:S02]  /*1410*/  @!UP0 USHF.R.U32.HI UR8, URZ, UR9, UR8 ;  /* 0x00000009ff088299 */ /* 0x000fe40008011608 */
[----:B------:R-:W-:Y:S02]  /*1420*/  UIADD3 UR9, UPT, UPT, -UR7, URZ, URZ ;  /* 0x000000ff07097290 */ /* 0x000fe4000fffe1ff */
[----:B------:R-:W-:Y:S02]  /*1430*/  @!UP0 USEL UR8, UR5, UR8, !UP2 ;  /* 0x0000000805088287 */ /* 0x000fe4000d000000 */
[----:B------:R-:W-:Y:S02]  /*1440*/  UIMAD UR9, UR19, UR9, UR4 ;  /* 0x00000009130972a4 */ /* 0x000fe4000f8e0204 */
[----:B------:R-:W-:Y:S02]  /*1450*/  @!UP0 UIADD3 UR7, UPT, UPT, UR7, -UR8, URZ ;  /* 0x8000000807078290 */ /* 0x000fe4000fffe0ff */
[----:B------:R-:W-:-:S02]  /*1460*/  @!UP0 UIMAD UR6, UR9, UR6, UR8 ;  /* 0x00000006090682a4 */ /* 0x000fc4000f8e0208 */
[----:B------:R-:W-:Y:S02]  /*1470*/  @!UP0 UIMAD UR4, UR7, UR19, UR5 ;  /* 0x00000013070482a4 */ /* 0x000fe4000f8e0205 */
[----:B------:R-:W-:Y:S02]  /*1480*/  UIMAD UR24, UR20, UR11, UR24 ;  /* 0x0000000b141872a4 */ /* 0x000fe4000f8e0218 */
[----:B------:R-:W-:Y:S01]  /*1490*/  UIMAD UR28, UR4, UR14, UR10 ;  /* 0x0000000e041c72a4 */ /* 0x000fe2000f8e020a */
[----:B------:R-:W-:Y:S02]  /*14a0*/  @!UP0 UMOV UR5, UR6 ;  /* 0x0000000600058c82 */ /* 0x000fe40008000000 */
[----:B------:R-:W-:-:S12]  /*14b0*/  UIMAD UR24, UR5, UR20, UR24 ;  /* 0x00000014051872a4 */ /* 0x000fd8000f8e0218 */
.L_x_18:
[----:B------:R-:W-:-:S09]  /*14c0*/  UISETP.NE.AND UP0, UPT, UR22, 0x1, UPT ;  /* 0x000000011600788c */ /* 0x000fd2000bf05270 */
[----:B------:R-:W-:Y:S05]  /*14d0*/  BRA.U UP0, `(.L_x_19) ;  /* 0x0000000100407547 */ /* 0x000fea000b800000 */
[----:B------:R-:W2:Y:S01]  /*14e0*/  LDCU.128 UR8, c[0x0][0xb10] ;  /* 0x00016200ff0877ac */ /* 0x000ea20008000c00 */
[----:B------:R-:W3:Y:S01]  /*14f0*/  LDCU UR12, c[0x0][0xb0c] ;  /* 0x00016180ff0c77ac */ /* 0x000ee20008000800 */
[----:B------:R-:W4:Y:S01]  /*1500*/  LDCU UR13, c[0x0][0xb20] ;  /* 0x00016400ff0d77ac */ /* 0x000f220008000800 */
[----:B--2---:R-:W-:Y:S02]  /*1510*/  UIMAD.WIDE.U32 UR4, UR24, UR8, URZ ;  /* 0x00000008180472a5 */ /* 0x004fe4000f8e00ff */
[----:B------:R-:W-:Y:S02]  /*1520*/  UIMAD.WIDE.U32 UR6, UR28, UR11, URZ ;  /* 0x0000000b1c0672a5 */ /* 0x000fe4000f8e00ff */
[----:B---3--:R-:W-:Y:S02]  /*1530*/  UISETP.NE.AND UP0, UPT, UR12, 0x1, UPT ;  /* 0x000000010c00788c */ /* 0x008fe4000bf05270 */
[----:B------:R-:W-:-:S03]  /*1540*/  USHF.R.U32.HI UR5, URZ, UR9, UR5 ;  /* 0x00000009ff057299 */ /* 0x000fc60008011605 */
[----:B------:R-:W-:Y:S01]  /*1550*/  UMOV UR4, UR7 ;  /* 0x0000000700047c82 */ /* 0x000fe20008000000 */
[----:B------:R-:W-:Y:S02]  /*1560*/  USEL UR5, UR24, UR5, !UP0 ;  /* 0x0000000518057287 */ /* 0x000fe4000c000000 */
[----:B------:R-:W-:Y:S02]  /*1570*/  UISETP.NE.AND UP0, UPT, UR10, 0x1, UPT ;  /* 0x000000010a00788c */ /* 0x000fe4000bf05270 */
[----:B----4-:R-:W-:-:S04]  /*1580*/  USHF.R.U32.HI UR4, URZ, UR13, UR4 ;  /* 0x0000000dff047299 */ /* 0x010fc80008011604 */
[----:B------:R-:W-:-:S04]  /*1590*/  USEL UR4, UR28, UR4, !UP0 ;  /* 0x000000041c047287 */ /* 0x000fc8000c000000 */
[----:B------:R-:W-:Y:S02]  /*15a0*/  UIADD3 UR6, UPT, UPT, UR5, -UR4, URZ ;  /* 0x8000000405067290 */ /* 0x000fe4000fffe0ff */
[----:B------:R-:W-:Y:S02]  /*15b0*/  UIADD3 UR4, UPT, UPT, -UR5, UR4, URZ ;  /* 0x0000000405047290 */ /* 0x000fe4000fffe1ff */
[----:B------:R-:W-:Y:S02]  /*15c0*/  UIMAD UR28, UR6, UR10, UR28 ;  /* 0x0000000a061c72a4 */ /* 0x000fe4000f8e021c */
[----:B------:R-:W-:-:S12]  /*15d0*/  UIMAD UR24, UR4, UR12, UR24 ;  /* 0x0000000c041872a4 */ /* 0x000fd8000f8e0218 */
.L_x_19:
[----:B------:R-:W-:Y:S01]  /*15e0*/  UISETP.NE.AND UP0, UPT, UR18, 0x2, UPT ;  /* 0x000000021200788c */ /* 0x000fe2000bf05270 */
[----:B------:R-:W-:Y:S09]  /*15f0*/  BRA.U !UP6, `(.L_x_20) ;  /* 0x000000010e0c7547 */ /* 0x000ff2000b800000 */
[----:B------:R-:W-:Y:S01]  /*1600*/  UCGABAR_WAIT ;  /* 0x0000000000007dc7 */ /* 0x000fe20008000000 */
[----:B------:R-:W-:Y:S01]  /*1610*/  CCTL.IVALL ;  /* 0x00000000ff00798f */ /* 0x000fe20002000000 */
[----:B------:R-:W-:Y:S05]  /*1620*/  BRA `(.L_x_21) ;  /* 0x0000000000047947 */ /* 0x000fea0003800000 */
.L_x_20:
[----:B------:R-:W-:Y:S06]  /*1630*/  BAR.SYNC.DEFER_BLOCKING 0x0 ;  /* 0x0000000000007b1d */ /* 0x000fec0000010000 */
.L_x_21:
[----:B------:R-:W-:Y:S05]  /*1640*/  BRA.U UP0, `(.L_x_22) ;  /* 0x0000001100e87547 */ /* 0x000fea000b800000 */
[----:B------:R-:W2:Y:S01]  /*1650*/  LDCU UR6, c[0x0][0x38c] ;  /* 0x00007180ff0677ac */ /* 0x000ea20008000800 */
[----:B------:R-:W-:Y:S01]  /*1660*/  PLOP3.LUT P1, PT, PT, PT, UP3, 0x80, 0x8 ;  /* 0x000000000008781c */ /* 0x000fe20003f2f038 */
[----:B------:R-:W-:Y:S01]  /*1670*/  IMAD.MOV.U32 R12, RZ, RZ, 0x1 ;  /* 0x00000001ff0c7424 */ /* 0x000fe200078e00ff */
[----:B------:R-:W-:Y:S01]  /*1680*/  ISETP.EQ.OR P2, PT, R0, RZ, P3 ;  /* 0x000000ff0000720c */ /* 0x000fe20001f42670 */
[----:B------:R-:W-:Y:S01]  /*1690*/  UISETP.NE.AND UP1, UPT, UR18, URZ, UPT ;  /* 0x000000ff1200728c */ /* 0x000fe2000bf25270 */
[----:B------:R-:W-:Y:S01]  /*16a0*/  PLOP3.LUT P1, PT, P1, PT, PT, 0x8, 0x80 ;  /* 0x000000000080781c */ /* 0x000fe20000f2e170 */
[----:B------:R-:W-:Y:S01]  /*16b0*/  USEL UR30, URZ, 0x1, UP5 ;  /* 0x00000001ff1e7887 */ /* 0x000fe2000a800000 */
[----:B------:R-:W-:Y:S01]  /*16c0*/  CS2R R10, SRZ ;  /* 0x00000000000a7805 */ /* 0x000fe2000001ff00 */
[----:B------:R-:W-:Y:S01]  /*16d0*/  IMAD.MOV.U32 R9, RZ, RZ, RZ ;  /* 0x000000ffff097224 */ /* 0x000fe200078e00ff */
[----:B------:R-:W3:Y:S01]  /*16e0*/  LDCU UR43, c[0x0][0x370] ;  /* 0x00006e00ff2b77ac */ /* 0x000ee20008000800 */
[----:B------:R-:W-:Y:S01]  /*16f0*/  IMAD.MOV.U32 R8, RZ, RZ, 0x1 ;  /* 0x00000001ff087424 */ /* 0x000fe200078e00ff */
[----:B------:R-:W4:Y:S01]  /*1700*/  LDCU.64 UR40, c[0x0][0x348] ;  /* 0x00006900ff2877ac */ /* 0x000f220008000a00 */
[----:B------:R-:W-:-:S02]  /*1710*/  USHF.R.U32.HI UR48, URZ, 0x5, UR29 ;  /* 0x00000005ff307899 */ /* 0x000fc4000801161d */
[----:B--2---:R-:W-:Y:S02]  /*1720*/  UIADD3 UR5, UPT, UPT, UR6, 0x3f, URZ ;  /* 0x0000003f06057890 */ /* 0x004fe4000fffe0ff */
[----:B------:R-:W-:Y:S02]  /*1730*/  UIADD3 UR49, UPT, UPT, UR6, 0x7e, URZ ;  /* 0x0000007e06317890 */ /* 0x000fe4000fffe0ff */
[----:B------:R-:W-:Y:S01]  /*1740*/  USHF.R.S32.HI UR4, URZ, 0x1f, UR5 ;  /* 0x0000001fff047899 */ /* 0x000fe20008011405 */
[----:B------:R-:W2:Y:S03]  /*1750*/  LDCU UR42, c[0x0][0x374] ;  /* 0x00006e80ff2a77ac */ /* 0x000ea60008000800 */
[----:B------:R-:W-:Y:S02]  /*1760*/  ULEA.HI UR4, UR4, UR5, URZ, 0x6 ;  /* 0x0000000504047291 */ /* 0x000fe4000f8f30ff */
[----:B------:R-:W-:-:S02]  /*1770*/  USEL UR30, UR30, 0x2, UP1 ;  /* 0x000000021e1e7887 */ /* 0x000fc40008800000 */
[----:B------:R-:W-:Y:S02]  /*1780*/  USHF.R.S32.HI UR46, URZ, 0x6, UR4 ;  /* 0x00000006ff2e7899 */ /* 0x000fe40008011404 */
[----:B------:R-:W-:Y:S02]  /*1790*/  UIADD3 UR4, UPT, UPT, UR6, -0x1, URZ ;  /* 0xffffffff06047890 */ /* 0x000fe4000fffe0ff */
[----:B------:R-:W-:Y:S02]  /*17a0*/  UISETP.LT.U32.AND UP0, UPT, UR46, 0x2, UPT ;  /* 0x000000022e00788c */ /* 0x000fe4000bf01070 */
[----:B------:R-:W-:Y:S02]  /*17b0*/  UISETP.GE.U32.AND UP2, UPT, UR4, -0x7f, UPT ;  /* 0xffffff810400788c */ /* 0x000fe4000bf46070 */
[----:B------:R-:W-:Y:S01]  /*17c0*/  USEL UR44, UR46, 0x2, UP0 ;  /* 0x000000022e2c7887 */ /* 0x000fe20008000000 */
[----:B------:R-:W-:-:S03]  /*17d0*/  UMOV UR22, URZ ;  /* 0x000000ff00167c82 */ /* 0x000fc60008000000 */
[----:B------:R-:W-:Y:S02]  /*17e0*/  UIADD3 UR23, UPT, UPT, UR44, -0x1, URZ ;  /* 0xffffffff2c177890 */ /* 0x000fe4000fffe0ff */
[----:B------:R-:W-:-:S03]  /*17f0*/  UIADD3 UR47, UPT, UPT, UR46, -UR44, URZ ;  /* 0x8000002c2e2f7290 */ /* 0x000fc6000fffe0ff */
[----:B------:R-:W-:-:S04]  /*1800*/  @UP2 UIADD3 UR23, UPT, UPT, UR44, URZ, URZ ;  /* 0x000000ff2c172290 */ /* 0x000fc8000fffe0ff */
[----:B--234-:R-:W-:-:S12]  /*1810*/  UIADD3 UR23, UPT, UPT, UR23, 0x1, URZ ;  /* 0x0000000117177890 */ /* 0x01cfd8000fffe0ff */
.L_x_42:
[----:B------:R-:W-:Y:S01]  /*1820*/  UISETP.NE.AND UP0, UPT, UR52, URZ, UPT ;  /* 0x000000ff3400728c */ /* 0x000fe2000bf05270 */
[----:B------:R-:W2:Y:S08]  /*1830*/  S2UR UR52, SR_CgaCtaId ;  /* 0x00000000003479c3 */ /* 0x000eb00000008800 */
[----:B-1----:R-:W-:Y:S05]  /*1840*/  BRA.U UP0, `(.L_x_23) ;  /* 0x0000000100347547 */ /* 0x002fea000b800000 */
[----:B------:R-:W3:Y:S01]  /*1850*/  S2R R0, SR_CgaCtaId ;  /* 0x0000000000007919 */ /* 0x000ee20000008800 */
[----:B------:R-:W-:Y:S02]  /*1860*/  MOV R3, 0x400 ;  /* 0x0000040000037802 */ /* 0x000fe40000000f00 */
[----:B------:R-:W-:Y:S02]  /*1870*/  SHF.L.U32 R2, R8, 0x1f, RZ ;  /* 0x0000001f08027819 */ /* 0x000fe400000006ff */
[----:B---3--:R-:W-:-:S05]  /*1880*/  LEA R0, R0, R3, 0x18 ;  /* 0x0000000300007211 */ /* 0x008fca00078ec0ff */
[----:B------:R-:W-:-:S04]  /*1890*/  IMAD R3, R9, 0x8, R0 ;  /* 0x0000000809037824 */ /* 0x000fc800078e0200 */
[----:B------:R-:W3:Y:S02]  /*18a0*/  SYNCS.PHASECHK.TRANS64.TRYWAIT P0, [R3+URZ+0xe0], R2 ;  /* 0x0000e002030075a7 */ /* 0x000ee400080011ff */
[----:B---3--:R-:W-:Y:S05]  /*18b0*/  @!P0 BRA `(.L_x_24) ;  /* 0x000000a000408947 */ /* 0x008fea0003800000 */
.L_x_172:
[----:B------:R-:W-:Y:S01]  /*18c0*/  VIADD R9, R9, 0x1 ;  /* 0x0000000109097836 */ /* 0x000fe20000000000 */
[----:B------:R3:W-:Y:S04]  /*18d0*/  SYNCS.ARRIVE.TRANS64.A1T0 RZ, [R3+URZ+0xd0], RZ ;  /* 0x0000d0ff03ff79a7 */ /* 0x0007e800081000ff */
[----:B------:R-:W-:-:S04]  /*18e0*/  ISETP.NE.AND P0, PT, R9, 0x2, PT ;  /* 0x000000020900780c */ /* 0x000fc80003f05270 */
[----:B------:R-:W-:Y:S02]  /*18f0*/  SEL R9, R9, RZ, P0 ;  /* 0x000000ff09097207 */ /* 0x000fe40000000000 */
[----:B---3--:R-:W-:-:S04]  /*1900*/  SEL R3, RZ, 0x1, P0 ;  /* 0x00000001ff037807 */ /* 0x008fc80000000000 */
[----:B------:R-:W-:-:S07]  /*1910*/  LOP3.LUT R8, R8, R3, RZ, 0x3c, !PT ;  /* 0x0000000308087212 */ /* 0x000fce00078e3cff */
.L_x_23:
[----:B------:R-:W-:Y:S01]  /*1920*/  UMOV UR13, 0x400 ;  /* 0x00000400000d7882 */ /* 0x000fe20000000000 */
[----:B------:R-:W-:Y:S01]  /*1930*/  SHF.L.U32 R0, R12, 0x1f, RZ ;  /* 0x0000001f0c007819 */ /* 0x000fe200000006ff */
[----:B--2---:R-:W-:Y:S02]  /*1940*/  ULEA UR13, UR52, UR13, 0x18 ;  /* 0x0000000d340d7291 */ /* 0x004fe4000f8ec0ff */
[----:B------:R-:W-:Y:S02]  /*1950*/  UISETP.GE.U32.AND UP0, UPT, UR49, 0x7f, UPT ;  /* 0x0000007f3100788c */ /* 0x000fe4000bf06070 */
[----:B------:R-:W-:Y:S02]  /*1960*/  ULEA UR4, UR22, UR13, 0x3 ;  /* 0x0000000d16047291 */ /* 0x000fe4000f8e18ff */
[----:B------:R-:W-:Y:S02]  /*1970*/  USHF.L.U32 UR35, UR24, 0x6, URZ ;  /* 0x0000000618237899 */ /* 0x000fe400080006ff */
[----:B------:R-:W-:Y:S01]  /*1980*/  ULEA UR19, UR28, UR48, 0x8 ;  /* 0x000000301c137291 */ /* 0x000fe2000f8e40ff */
[----:B------:R-:W-:-:S04]  /*1990*/  UMOV UR14, URZ ;  /* 0x000000ff000e7c82 */ /* 0x000fc80008000000 */
[----:B------:R2:W3:Y:S01]  /*19a0*/  SYNCS.PHASECHK.TRANS64.TRYWAIT P0, [UR4+0x10], R0 ;  /* 0x00001000ff0075a7 */ /* 0x0004e20008001104 */
[----:B------:R-:W-:Y:S06]  /*19b0*/  BRA.U !UP0, `(.L_x_25) ;  /* 0x0000000108f47547 */ /* 0x000fec000b800000 */
[----:B------:R-:W-:Y:S01]  /*19c0*/  UMOV UR21, URZ ;  /* 0x000000ff00157c82 */ /* 0x000fe20008000000 */
[----:B------:R-:W-:-:S05]  /*19d0*/  UMOV UR4, UR22 ;  /* 0x0000001600047c82 */ /* 0x000fca0008000000 */
.L_x_31:
[----:B------:R-:W-:Y:S01]  /*19e0*/  ULEA UR33, UR4, UR13, 0x3 ;  /* 0x0000000d04217291 */ /* 0x000fe2000f8e18ff */
[----:B---3--:R-:W-:Y:S01]  /*19f0*/  @!P3 MOV R2, 0x14000 ;  /* 0x000140000002b802 */ /* 0x008fe20000000f00 */
[----:B-1-3--:R-:W-:Y:S10]  /*1a00*/  @P0 BRA `(.L_x_26) ;  /* 0x00000000000c0947 */ /* 0x00aff40003800000 */
[----:B------:R-:W-:-:S04]  /*1a10*/  SHF.L.U32 R3, R12, 0x1f, RZ ;  /* 0x0000001f0c037819 */ /* 0x000fc800000006ff */
[----:B------:R-:W3:Y:S02]  /*1a20*/  SYNCS.PHASECHK.TRANS64.TRYWAIT P0, [UR33+0x10], R3 ;  /* 0x00001003ff0075a7 */ /* 0x000ee40008001121 */
[----:B---3--:R-:W-:Y:S05]  /*1a30*/  @!P0 BRA `(.L_x_27) ;  /* 0x0000009c00f48947 */ /* 0x008fea0003800000 */
.L_x_26:
[----:B------:R3:W-:Y:S01]  /*1a40*/  @!P3 SYNCS.ARRIVE.TRANS64 RZ, [UR33], R2 ;  /* 0x00000002ffffb9a7 */ /* 0x0007e20008000021 */
[----:B------:R-:W-:-:S04]  /*1a50*/  ULOP3.LUT UR5, UR30, 0x2, URZ, 0xfc, !UPT ;  /* 0x000000021e057892 */ /* 0x000fc8000f8efcff */
[----:B------:R-:W-:-:S09]  /*1a60*/  UISETP.NE.AND UP0, UPT, UR5, 0x2, UPT ;  /* 0x000000020500788c */ /* 0x000fd2000bf05270 */
[----:B------:R-:W-:Y:S05]  /*1a70*/  BRA.U UP0, `(.L_x_28) ;  /* 0x0000000100047547 */ /* 0x000fea000b800000 */
[----:B-1----:R-:W-:Y:S05]  /*1a80*/  BPT.TRAP 0x1 ;  /* 0x000000040000795c */ /* 0x002fea0000300000 */
.L_x_28:
[----:B------:R-:W-:Y:S04]  /*1a90*/  BSSY.RECONVERGENT B0, `(.L_x_29) ;  /* 0x0000003000007945 */ /* 0x000fe80003800200 */
[----:B------:R-:W-:Y:S05]  /*1aa0*/  @P2 BRA `(.L_x_30) ;  /* 0x0000000000042947 */ /* 0x000fea0003800000 */
[----:B-1----:R-:W-:Y:S05]  /*1ab0*/  BPT.TRAP 0x1 ;  /* 0x000000040000795c */ /* 0x002fea0000300000 */
.L_x_30:
[----:B-1----:R-:W-:Y:S05]  /*1ac0*/  BSYNC.RECONVERGENT B0 ;  /* 0x0000000000007941 */ /* 0x002fea0003800200 */
.L_x_29:
[----:B------:R-:W-:Y:S02]  /*1ad0*/  UIADD3 UR5, UPT, UPT, UR4, 0x1, URZ ;  /* 0x0000000104057890 */ /* 0x000fe4000fffe0ff */
[----:B------:R-:W-:Y:S02]  /*1ae0*/  USHF.L.U32 UR4, UR4, 0xe, URZ ;  /* 0x0000000e04047899 */ /* 0x000fe400080006ff */
[----:B------:R-:W-:Y:S02]  /*1af0*/  UISETP.NE.AND UP0, UPT, UR5, 0x2, UPT ;  /* 0x000000020500788c */ /* 0x000fe4000bf05270 */
[----:B------:R-:W-:Y:S02]  /*1b00*/  USHF.L.U32 UR34, UR21, 0x6, URZ ;  /* 0x0000000615227899 */ /* 0x000fe400080006ff */
[----:B------:R-:W-:Y:S02]  /*1b10*/  USEL UR6, URZ, 0x1, UP0 ;  /* 0x00000001ff067887 */ /* 0x000fe40008000000 */
[----:B------:R-:W-:-:S02]  /*1b20*/  USEL UR22, UR5, URZ, UP0 ;  /* 0x000000ff05167287 */ /* 0x000fc40008000000 */
[----:B------:R-:W-:Y:S02]  /*1b30*/  UIADD3 UR14, UP0, UPT, UR40, 0x180, URZ ;  /* 0x00000180280e7890 */ /* 0x000fe4000ff1e0ff */
[----:B------:R-:W-:Y:S01]  /*1b40*/  ULOP3.LUT UR8, UR4, UR29, URZ, 0xfc, !UPT ;  /* 0x0000001d04087292 */ /* 0x000fe2000f8efcff */
[----:B------:R-:W-:Y:S01]  /*1b50*/  LOP3.LUT R12, R12, UR6, RZ, 0x3c, !PT ;  /* 0x000000060c0c7c12 */ /* 0x000fe2000f8e3cff */
[----:B------:R-:W-:Y:S02]  /*1b60*/  UIADD3 UR21, UPT, UPT, UR21, 0x1, URZ ;  /* 0x0000000115157890 */ /* 0x000fe4000fffe0ff */
[----:B------:R-:W-:Y:S01]  /*1b70*/  UIADD3 UR6, UP1, UPT, UR40, 0x80, URZ ;  /* 0x0000008028067890 */ /* 0x000fe2000ff3e0ff */
[----:B--2---:R-:W-:Y:S01]  /*1b80*/  SHF.L.U32 R0, R12, 0x1f, RZ ;  /* 0x0000001f0c007819 */ /* 0x004fe200000006ff */
[----:B------:R-:W-:Y:S02]  /*1b90*/  UIADD3 UR24, UPT, UPT, UR13, UR4, URZ ;  /* 0x000000040d187290 */ /* 0x000fe4000fffe0ff */
[----:B------:R-:W-:-:S02]  /*1ba0*/  UIADD3.X UR15, UPT, UPT, URZ, UR41, URZ, UP0, !UPT ;  /* 0x00000029ff0f7290 */ /* 0x000fc400087fe4ff */
[----:B------:R-:W-:Y:S02]  /*1bb0*/  ULEA UR8, UR8, UR13, 0x2 ;  /* 0x0000000d08087291 */ /* 0x000fe4000f8e10ff */
[----:B------:R-:W-:Y:S02]  /*1bc0*/  ULEA UR5, UR22, UR13, 0x3 ;  /* 0x0000000d16057291 */ /* 0x000fe4000f8e18ff */
[----:B------:R-:W-:Y:S02]  /*1bd0*/  UISETP.NE.AND UP0, UPT, UR21, UR23, UPT ;  /* 0x000000171500728c */ /* 0x000fe4000bf05270 */
[----:B------:R-:W-:Y:S02]  /*1be0*/  UIADD3.X UR7, UPT, UPT, URZ, UR41, URZ, UP1, !UPT ;  /* 0x00000029ff077290 */ /* 0x000fe40008ffe4ff */
[----:B------:R-:W-:Y:S02]  /*1bf0*/  UIADD3 UR32, UPT, UPT, UR24, 0x8800, URZ ;  /* 0x0000880018207890 */ /* 0x000fe4000fffe0ff */
[----:B------:R-:W-:Y:S01]  /*1c00*/  UIADD3 UR26, UPT, UPT, UR34, 0x20, URZ ;  /* 0x00000020221a7890 */ /* 0x000fe2000fffe0ff */
[----:B------:R4:W1:Y:S01]  /*1c10*/  SYNCS.PHASECHK.TRANS64.TRYWAIT P0, [UR5+0x10], R0 ;  /* 0x00001000ff0075a7 */ /* 0x0008620008001105 */
[----:B------:R-:W-:-:S02]  /*1c20*/  UIADD3 UR24, UPT, UPT, UR24, 0xa800, URZ ;  /* 0x0000a80018187890 */ /* 0x000fc4000fffe0ff */
[----:B------:R-:W-:Y:S02]  /*1c30*/  UIADD3 UR16, UPT, UPT, UR8, 0x10800, URZ ;  /* 0x0001080008107890 */ /* 0x000fe4000fffe0ff */
[----:B------:R-:W-:Y:S01]  /*1c40*/  UIADD3 UR8, UPT, UPT, UR8, 0x18800, URZ ;  /* 0x0001880008087890 */ /* 0x000fe2000fffe0ff */
[----:B------:R-:W-:Y:S01]  /*1c50*/  UMOV UR38, 0x0 ;  /* 0x0000000000267882 */ /* 0x000fe20000000000 */
[----:B------:R-:W-:Y:S01]  /*1c60*/  UMOV UR39, 0x10000000 ;  /* 0x1000000000277882 */ /* 0x000fe20000000000 */
[----:B------:R-:W-:Y:S01]  /*1c70*/  UMOV UR25, UR33 ;  /* 0x0000002100197c82 */ /* 0x000fe20008000000 */
[----:B------:R-:W-:Y:S01]  /*1c80*/  UMOV UR27, UR35 ;  /* 0x00000023001b7c82 */ /* 0x000fe20008000000 */
[----:B------:R-:W-:Y:S01]  /*1c90*/  UMOV UR28, UR36 ;  /* 0x00000024001c7c82 */ /* 0x000fe20008000000 */
[----:B------:R-:W-:Y:S01]  /*1ca0*/  UMOV UR5, 0xf0000 ;  /* 0x000f000000057882 */ /* 0x000fe20000000000 */
[----:B------:R-:W-:Y:S01]  /*1cb0*/  UMOV UR17, UR33 ;  /* 0x0000002100117c82 */ /* 0x000fe20008000000 */
[----:B------:R-:W-:Y:S01]  /*1cc0*/  UMOV UR20, UR36 ;  /* 0x0000002400147c82 */ /* 0x000fe20008000000 */
[----:B------:R-:W-:Y:S01]  /*1cd0*/  UMOV UR18, UR34 ;  /* 0x0000002200127c82 */ /* 0x000fe20008000000 */
[----:B------:R-:W-:Y:S01]  /*1ce0*/  UTMALDG.3D [UR32], [UR6], desc[UR38] ;  /* 0x00002620060075b4 */ /* 0x000fe20008011000 */
[----:B------:R-:W-:Y:S01]  /*1cf0*/  UMOV UR11, UR19 ;  /* 0x00000013000b7c82 */ /* 0x000fe20008000000 */
[----:B------:R-:W-:Y:S01]  /*1d00*/  UMOV UR12, UR36 ;  /* 0x00000024000c7c82 */ /* 0x000fe20008000000 */
[----:B------:R-:W-:Y:S01]  /*1d10*/  UMOV UR9, UR33 ;  /* 0x0000002100097c82 */ /* 0x000fe20008000000 */
[----:B------:R-:W-:Y:S01]  /*1d20*/  UMOV UR10, UR26 ;  /* 0x0000001a000a7c82 */ /* 0x000fe20008000000 */
[----:B------:R-:W-:Y:S01]  /*1d30*/  UMOV UR4, UR22 ;  /* 0x0000001600047c82 */ /* 0x000fe20008000000 */
[----:B------:R-:W-:Y:S01]  /*1d40*/  UTMALDG.3D [UR24], [UR6], desc[UR38] ;  /* 0x00002618060075b4 */ /* 0x000fe20008011000 */
[----:B------:R-:W-:Y:S01]  /*1d50*/  UTMALDG.3D.MULTICAST [UR16], [UR14], UR5, desc[UR38] ;  /* 0x000026100e0073b4 */ /* 0x000fe20008011805 */
[----:B------:R2:W-:Y:S02]  /*1d60*/  UTMALDG.3D.MULTICAST [UR8], [UR14], UR5, desc[UR38] ;  /* 0x000026080e0073b4 */ /* 0x0005e40008011805 */
[----:B--2---:R-:W-:Y:S01]  /*1d70*/  UMOV UR14, UR23 ;  /* 0x00000017000e7c82 */ /* 0x004fe20008000000 */
[----:B----4-:R-:W-:Y:S05]  /*1d80*/  BRA.U UP0, `(.L_x_31) ;  /* 0xfffffffd00147547 */ /* 0x010fea000b83ffff */
.L_x_25:
[----:B------:R-:W-:Y:S01]  /*1d90*/  ULEA UR4, UR22, UR13, 0x3 ;  /* 0x0000000d16047291 */ /* 0x000fe2000f8e18ff */
[----:B--2---:R-:W-:Y:S01]  /*1da0*/  SHF.L.U32 R0, R12, 0x1f, RZ ;  /* 0x0000001f0c007819 */ /* 0x004fe200000006ff */
[----:B------:R-:W-:Y:S01]  /*1db0*/  @!P1 SYNCS.ARRIVE.TRANS64.A1T0 RZ, [UR13+0x68], RZ ;  /* 0x000068ffffff99a7 */ /* 0x000fe2000810000d */
[----:B------:R-:W-:-:S06]  /*1dc0*/  UISETP.GT.AND UP0, UPT, UR46, UR44, UPT ;  /* 0x0000002c2e00728c */ /* 0x000fcc000bf04270 */
[----:B-1-3--:R1:W2:Y:S03]  /*1dd0*/  SYNCS.PHASECHK.TRANS64.TRYWAIT P0, [UR4+0x10], R0 ;  /* 0x00001000ff0075a7 */ /* 0x00a2a60008001104 */
[----:B------:R-:W-:Y:S05]  /*1de0*/  BRA.U !UP0, `(.L_x_32) ;  /* 0x0000000108f07547 */ /* 0x000fea000b800000 */
[----:B------:R-:W-:Y:S01]  /*1df0*/  UIADD3 UR15, UPT, UPT, UR47, UR14, URZ ;  /* 0x0000000e2f0f7290 */ /* 0x000fe2000fffe0ff */
[----:B------:R-:W-:-:S11]  /*1e00*/  UMOV UR4, UR22 ;  /* 0x0000001600047c82 */ /* 0x000fd60008000000 */
.L_x_38:
[----:B------:R-:W-:Y:S01]  /*1e10*/  ULEA UR33, UR4, UR13, 0x3 ;  /* 0x0000000d04217291 */ /* 0x000fe2000f8e18ff */
[----:B--2---:R-:W-:Y:S01]  /*1e20*/  @!P3 MOV R2, 0x14000 ;  /* 0x000140000002b802 */ /* 0x004fe20000000f00 */
[----:B--2-4-:R-:W-:Y:S10]  /*1e30*/  @P0 BRA `(.L_x_33) ;  /* 0x00000000000c0947 */ /* 0x014ff40003800000 */
[----:B------:R-:W-:-:S04]  /*1e40*/  SHF.L.U32 R3, R12, 0x1f, RZ ;  /* 0x0000001f0c037819 */ /* 0x000fc800000006ff */
[----:B------:R-:W2:Y:S02]  /*1e50*/  SYNCS.PHASECHK.TRANS64.TRYWAIT P0, [UR33+0x10], R3 ;  /* 0x00001003ff0075a7 */ /* 0x000ea40008001121 */
[----:B--2---:R-:W-:Y:S05]  /*1e60*/  @!P0 BRA `(.L_x_34) ;  /* 0x0000009c00008947 */ /* 0x004fea0003800000 */
.L_x_33:
[----:B------:R2:W-:Y:S01]  /*1e70*/  @!P3 SYNCS.ARRIVE.TRANS64 RZ, [UR33], R2 ;  /* 0x00000002ffffb9a7 */ /* 0x0005e20008000021 */
[----:B------:R-:W-:-:S04]  /*1e80*/  ULOP3.LUT UR5, UR30, 0x2, URZ, 0xfc, !UPT ;  /* 0x000000021e057892 */ /* 0x000fc8000f8efcff */
[----:B------:R-:W-:-:S09]  /*1e90*/  UISETP.NE.AND UP0, UPT, UR5, 0x2, UPT ;  /* 0x000000020500788c */ /* 0x000fd2000bf05270 */
[----:B------:R-:W-:Y:S05]  /*1ea0*/  BRA.U UP0, `(.L_x_35) ;  /* 0x0000000100047547 */ /* 0x000fea000b800000 */
[----:B------:R-:W-:Y:S05]  /*1eb0*/  BPT.TRAP 0x1 ;  /* 0x000000040000795c */ /* 0x000fea0000300000 */
.L_x_35:
[----:B------:R-:W-:Y:S04]  /*1ec0*/  BSSY.RECONVERGENT B0, `(.L_x_36) ;  /* 0x0000003000007945 */ /* 0x000fe80003800200 */
[----:B------:R-:W-:Y:S05]  /*1ed0*/  @P2 BRA `(.L_x_37) ;  /* 0x0000000000042947 */ /* 0x000fea0003800000 */
[----:B------:R-:W-:Y:S05]  /*1ee0*/  BPT.TRAP 0x1 ;  /* 0x000000040000795c */ /* 0x000fea0000300000 */
.L_x_37:
[----:B------:R-:W-:Y:S05]  /*1ef0*/  BSYNC.RECONVERGENT B0 ;  /* 0x0000000000007941 */ /* 0x000fea0003800200 */
.L_x_36:
[----:B------:R-:W-:Y:S02]  /*1f00*/  UIADD3 UR5, UPT, UPT, UR4, 0x1, URZ ;  /* 0x0000000104057890 */ /* 0x000fe4000fffe0ff */
[----:B------:R-:W-:Y:S02]  /*1f10*/  USHF.L.U32 UR7, UR4, 0xe, URZ ;  /* 0x0000000e04077899 */ /* 0x000fe400080006ff */
[----:B------:R-:W-:Y:S02]  /*1f20*/  UISETP.NE.AND UP0, UPT, UR5, 0x2, UPT ;  /* 0x000000020500788c */ /* 0x000fe4000bf05270 */
[----:B------:R-:W-:Y:S02]  /*1f30*/  ULOP3.LUT UR8, UR7, UR29, URZ, 0xfc, !UPT ;  /* 0x0000001d07087292 */ /* 0x000fe4000f8efcff */
[----:B------:R-:W-:Y:S02]  /*1f40*/  USEL UR6, URZ, 0x1, UP0 ;  /* 0x00000001ff067887 */ /* 0x000fe40008000000 */
[----:B------:R-:W-:-:S02]  /*1f50*/  USEL UR22, UR5, URZ, UP0 ;  /* 0x000000ff05167287 */ /* 0x000fc40008000000 */
[----:B------:R-:W-:Y:S02]  /*1f60*/  UIADD3 UR4, UP1, UPT, UR40, 0x80, URZ ;  /* 0x0000008028047890 */ /* 0x000fe4000ff3e0ff */
[----:B------:R-:W-:Y:S01]  /*1f70*/  ULEA UR5, UR22, UR13, 0x3 ;  /* 0x0000000d16057291 */ /* 0x000fe2000f8e18ff */
[----:B------:R-:W-:Y:S01]  /*1f80*/  LOP3.LUT R12, R12, UR6, RZ, 0x3c, !PT ;  /* 0x000000060c0c7c12 */ /* 0x000fe2000f8e3cff */
[----:B------:R-:W-:Y:S02]  /*1f90*/  UIADD3 UR24, UPT, UPT, UR13, UR7, URZ ;  /* 0x000000070d187290 */ /* 0x000fe4000fffe0ff */
[----:B------:R-:W-:Y:S01]  /*1fa0*/  USHF.L.U32 UR34, UR14, 0x6, URZ ;  /* 0x000000060e227899 */ /* 0x000fe200080006ff */
[----:B-1----:R-:W-:Y:S01]  /*1fb0*/  SHF.L.U32 R0, R12, 0x1f, RZ ;  /* 0x0000001f0c007819 */ /* 0x002fe200000006ff */
[----:B------:R-:W-:Y:S02]  /*1fc0*/  UIADD3 UR6, UP0, UPT, UR40, 0x180, URZ ;  /* 0x0000018028067890 */ /* 0x000fe4000ff1e0ff */
[----:B------:R-:W-:Y:S01]  /*1fd0*/  ULEA UR8, UR8, UR13, 0x2 ;  /* 0x0000000d08087291 */ /* 0x000fe2000f8e10ff */
[----:B------:R3:W4:Y:S01]  /*1fe0*/  SYNCS.PHASECHK.TRANS64.TRYWAIT P0, [UR5+0x10], R0 ;  /* 0x00001000ff0075a7 */ /* 0x0007220008001105 */
[----:B------:R-:W-:-:S02]  /*1ff0*/  UIADD3.X UR5, UPT, UPT, URZ, UR41, URZ, UP1, !UPT ;  /* 0x00000029ff057290 */ /* 0x000fc40008ffe4ff */
[----:B------:R-:W-:Y:S02]  /*2000*/  UIADD3 UR32, UPT, UPT, UR24, 0x8800, URZ ;  /* 0x0000880018207890 */ /* 0x000fe4000fffe0ff */
[----:B------:R-:W-:Y:S02]  /*2010*/  UIADD3 UR26, UPT, UPT, UR34, 0x20, URZ ;  /* 0x00000020221a7890 */ /* 0x000fe4000fffe0ff */
[----:B------:R-:W-:Y:S02]  /*2020*/  UIADD3 UR24, UPT, UPT, UR24, 0xa800, URZ ;  /* 0x0000a80018187890 */ /* 0x000fe4000fffe0ff */
[----:B------:R-:W-:Y:S02]  /*2030*/  UIADD3.X UR7, UPT, UPT, URZ, UR41, URZ, UP0, !UPT ;  /* 0x00000029ff077290 */ /* 0x000fe400087fe4ff */
        /* <DEDUP_REMOVED lines=16> */
[----:B------:R-:W-:Y:S01]  /*2140*/  UIADD3 UR14, UPT, UPT, UR14, 0x1, URZ ;  /* 0x000000010e0e7890 */ /* 0x000fe2000fffe0ff */
[----:B------:R1:W-:Y:S03]  /*2150*/  UTMALDG.3D [UR24], [UR4], desc[UR38] ;  /* 0x00002618040075b4 */ /* 0x0003e60008011000 */
[----:B------:R-:W-:Y:S01]  /*2160*/  UISETP.NE.AND UP0, UPT, UR14, UR15, UPT ;  /* 0x0000000f0e00728c */ /* 0x000fe2000bf05270 */
[----:B------:R3:W-:Y:S01]  /*2170*/  UTMALDG.3D.MULTICAST [UR16], [UR6], UR21, desc[UR38] ;  /* 0x00002610060073b4 */ /* 0x0007e20008011815 */
[----:B------:R3:W-:Y:S01]  /*2180*/  UTMALDG.3D.MULTICAST [UR8], [UR6], UR21, desc[UR38] ;  /* 0x00002608060073b4 */ /* 0x0007e20008011815 */
[----:B-1----:R-:W-:-:S06]  /*2190*/  UMOV UR4, UR22 ;  /* 0x0000001600047c82 */ /* 0x002fcc0008000000 */
[----:B---3--:R-:W-:Y:S05]  /*21a0*/  BRA.U UP0, `(.L_x_38) ;  /* 0xfffffffd00187547 */ /* 0x008fea000b83ffff */
.L_x_32:
[C---:B------:R-:W-:Y:S01]  /*21b0*/  LEA R3, R11.reuse, UR13, 0x3 ;  /* 0x0000000d0b037c11 */ /* 0x040fe2000f8e18ff */
[----:B------:R-:W-:Y:S01]  /*21c0*/  NOP ;  /* 0x0000000000007918 */ /* 0x000fe20000000000 */
[----:B-1----:R-:W-:Y:S02]  /*21d0*/  SHF.L.U32 R0, R10, 0x1f, RZ ;  /* 0x0000001f0a007819 */ /* 0x002fe400000006ff */
[----:B------:R-:W-:Y:S02]  /*21e0*/  LEA R5, R11, UR13, 0x4 ;  /* 0x0000000d0b057c11 */ /* 0x000fe4000f8e20ff */
[----:B--2-4-:R-:W1:Y:S02]  /*21f0*/  SYNCS.PHASECHK.TRANS64.TRYWAIT P0, [R3+URZ+0x70], R0 ;  /* 0x00007000030075a7 */ /* 0x014e6400080011ff */
[----:B-1----:R-:W-:Y:S05]  /*2200*/  @!P0 BRA `(.L_x_39) ;  /* 0x0000009800308947 */ /* 0x002fea0003800000 */
.L_x_175:
[----:B------:R-:W2:Y:S01]  /*2210*/  LDS.128 R4, [R5+0x100] ;  /* 0x0001000005047984 */ /* 0x000ea20000000c00 */
[----:B------:R-:W-:Y:S01]  /*2220*/  UISETP.GE.AND UP0, UPT, UR45, 0x1, UPT ;  /* 0x000000012d00788c */ /* 0x000fe2000bf06270 */
[----:B------:R-:W-:Y:S01]  /*2230*/  @!PT LDS RZ, [RZ] ;  /* 0x00000000fffff984 */ /* 0x000fe20000000800 */
[----:B------:R-:W-:Y:S01]  /*2240*/  @!PT LDS RZ, [RZ] ;  /* 0x00000000fffff984 */ /* 0x000fe20000000800 */
[----:B------:R-:W-:Y:S01]  /*2250*/  @!PT LDS RZ, [RZ] ;  /* 0x00000000fffff984 */ /* 0x000fe20000000800 */
[----:B------:R-:W-:Y:S01]  /*2260*/  @!PT LDS RZ, [RZ] ;  /* 0x00000000fffff984 */ /* 0x000fe20000000800 */
[----:B------:R3:W-:Y:S06]  /*2270*/  MEMBAR.ALL.CTA ;  /* 0x0000000000007992 */ /* 0x0007ec0000008000 */
[----:B---3--:R-:W3:Y:S01]  /*2280*/  FENCE.VIEW.ASYNC.S ;  /* 0x00000000000073c6 */ /* 0x008ee20000000000 */
[----:B--2---:R-:W-:-:S13]  /*2290*/  LOP3.LUT P0, RZ, R6, 0x1, RZ, 0xc0, !PT ;  /* 0x0000000106ff7812 */ /* 0x004fda000780c0ff */
[----:B---3--:R-:W-:Y:S01]  /*22a0*/  VOTEU.ANY UP1, P0 ;  /* 0x0000000000ff7886 */ /* 0x008fe20000020100 */
[----:B------:R-:W-:-:S13]  /*22b0*/  PLOP3.LUT P0, PT, PT, PT, UP1, 0x80, 0x8 ;  /* 0x000000000008781c */ /* 0x000fda0003f0f018 */
[----:B-1----:R-:W-:Y:S02]  /*22c0*/  @P0 LOP3.LUT R0, R5, 0xffff, RZ, 0xc0, !PT ;  /* 0x0000ffff05000812 */ /* 0x002fe400078ec0ff */
[----:B------:R-:W-:Y:S02]  /*22d0*/  @P0 MOV R2, R4 ;  /* 0x0000000400020202 */ /* 0x000fe40000000f00 */
[----:B------:R-:W-:Y:S01]  /*22e0*/  @P0 R2UR UR5, R0 ;  /* 0x00000000000502ca */ /* 0x000fe200000e0000 */
[----:B------:R-:W-:Y:S01]  /*22f0*/  VIADD R0, R3, 0x80 ;  /* 0x0000008003007836 */ /* 0x000fe20000000000 */
[----:B------:R-:W-:Y:S02]  /*2300*/  @P0 SHF.R.U32.HI R4, RZ, 0x10, R5 ;  /* 0x00000010ff040819 */ /* 0x000fe40000011605 */
[----:B------:R-:W-:Y:S02]  /*2310*/  @P0 R2UR UR6, R2 ;  /* 0x00000000020602ca */ /* 0x000fe400000e0000 */
[----:B------:R-:W-:-:S02]  /*2320*/  PRMT R0, RZ, 0x654, R0 ;  /* 0x00000654ff007816 */ /* 0x000fc40000000000 */
[----:B------:R-:W-:Y:S02]  /*2330*/  @P0 R2UR UR4, R4 ;  /* 0x00000000040402ca */ /* 0x000fe400000e0000 */
[----:B------:R1:W-:Y:S03]  /*2340*/  SYNCS.ARRIVE.TRANS64.RED.A1T0 RZ, [R0+URZ], RZ ;  /* 0x000000ff00ff79a7 */ /* 0x0003e600081004ff */
[----:B------:R-:W-:-:S04]  /*2350*/  @UP1 UMOV UR31, UR5 ;  /* 0x00000005001f1c82 */ /* 0x000fc80008000000 */
[----:B------:R-:W-:-:S04]  /*2360*/  @UP1 UMOV UR37, UR6 ;  /* 0x0000000600251c82 */ /* 0x000fc80008000000 */
[----:B------:R-:W-:Y:S01]  /*2370*/  @UP1 UMOV UR36, UR4 ;  /* 0x0000000400241c82 */ /* 0x000fe20008000000 */
[----:B------:R-:W-:Y:S05]  /*2380*/  BRA.U !UP0, `(.L_x_40) ;  /* 0x0000000108d47547 */ /* 0x000fea000b800000 */
[----:B------:R-:W2:Y:S01]  /*2390*/  LDCU.128 UR16, c[0x0][0xb10] ;  /* 0x00016200ff1077ac */ /* 0x000ea20008000c00 */
[----:B------:R-:W3:Y:S01]  /*23a0*/  LDCU UR12, c[0x0][0xb20] ;  /* 0x00016400ff0c77ac */ /* 0x000ee20008000800 */
[----:B------:R-:W4:Y:S01]  /*23b0*/  LDCU UR24, c[0x0][0xb0c] ;  /* 0x00016180ff1877ac */ /* 0x000f220008000800 */
[----:B------:R-:W1:Y:S01]  /*23c0*/  LDCU.64 UR8, c[0x0][0xb28] ;  /* 0x00016500ff0877ac */ /* 0x000e620008000a00 */
[----:B------:R-:W-:Y:S02]  /*23d0*/  UISETP.NE.AND UP3, UPT, UR45, 0x1, UPT ;  /* 0x000000012d00788c */ /* 0x000fe4000bf65270 */
[----:B--2---:R-:W-:Y:S02]  /*23e0*/  UIMAD.WIDE.U32 UR6, UR42, UR19, URZ ;  /* 0x000000132a0672a5 */ /* 0x004fe4000f8e00ff */
[----:B------:R-:W-:Y:S02]  /*23f0*/  UIMAD.WIDE.U32 UR4, UR43, UR16, URZ ;  /* 0x000000102b0472a5 */ /* 0x000fe4000f8e00ff */
[----:B------:R-:W-:-:S02]  /*2400*/  UISETP.NE.AND UP0, UPT, UR18, 0x1, UPT ;  /* 0x000000011200788c */ /* 0x000fc4000bf05270 */
[----:B------:R-:W-:Y:S01]  /*2410*/  UIMAD.WIDE.U32 UR20, UR31, UR19, URZ ;  /* 0x000000131f1472a5 */ /* 0x000fe2000f8e00ff */
[----:B------:R-:W-:Y:S02]  /*2420*/  UMOV UR6, UR7 ;  /* 0x0000000700067c82 */ /* 0x000fe40008000000 */
[----:B------:R-:W-:Y:S01]  /*2430*/  UMOV UR4, UR5 ;  /* 0x0000000500047c82 */ /* 0x000fe20008000000 */
[----:B---3--:R-:W-:Y:S02]  /*2440*/  USHF.R.U32.HI UR6, URZ, UR12, UR6 ;  /* 0x0000000cff067299 */ /* 0x008fe40008011606 */
[----:B----4-:R-:W-:Y:S02]  /*2450*/  UISETP.NE.AND UP2, UPT, UR24, 0x1, UPT ;  /* 0x000000011800788c */ /* 0x010fe4000bf45270 */
[----:B------:R-:W-:Y:S02]  /*2460*/  USHF.R.U32.HI UR4, URZ, UR17, UR4 ;  /* 0x00000011ff047299 */ /* 0x000fe40008011604 */
[----:B------:R-:W-:-:S02]  /*2470*/  USEL UR5, UR42, UR6, !UP0 ;  /* 0x000000062a057287 */ /* 0x000fc4000c000000 */
[----:B------:R-:W-:Y:S02]  /*2480*/  USEL UR6, UR43, UR4, !UP2 ;  /* 0x000000042b067287 */ /* 0x000fe4000d000000 */
[----:B-1----:R-:W-:Y:S01]  /*2490*/  UIMAD.WIDE.U32 UR10, UR5, UR8, URZ ;  /* 0x00000008050a72a5 */ /* 0x002fe2000f8e00ff */
[----:B------:R-:W-:Y:S01]  /*24a0*/  UMOV UR4, UR21 ;  /* 0x0000001500047c82 */ /* 0x000fe20008000000 */
[----:B------:R-:W-:Y:S02]  /*24b0*/  UIMAD.WIDE.U32 UR14, UR37, UR16, URZ ;  /* 0x00000010250e72a5 */ /* 0x000fe4000f8e00ff */
[----:B------:R-:W-:-:S03]  /*24c0*/  UIMAD.WIDE.U32 UR20, UR6, UR8, URZ ;  /* 0x00000008061472a5 */ /* 0x000fc6000f8e00ff */
[----:B------:R-:W-:Y:S01]  /*24d0*/  UMOV UR10, UR11 ;  /* 0x0000000b000a7c82 */ /* 0x000fe20008000000 */
[----:B------:R-:W-:Y:S02]  /*24e0*/  USHF.R.U32.HI UR4, URZ, UR12, UR4 ;  /* 0x0000000cff047299 */ /* 0x000fe40008011604 */
[----:B------:R-:W-:Y:S01]  /*24f0*/  @UP3 USHF.R.U32.HI UR5, URZ, UR9, UR10 ;  /* 0x00000009ff053299 */ /* 0x000fe2000801160a */
[----:B------:R-:W-:Y:S01]  /*2500*/  UMOV UR14, UR15 ;  /* 0x0000000f000e7c82 */ /* 0x000fe20008000000 */
[----:B------:R-:W-:Y:S01]  /*2510*/  UMOV UR20, UR21 ;  /* 0x0000001500147c82 */ /* 0x000fe20008000000 */
[----:B------:R-:W-:Y:S02]  /*2520*/  USHF.R.U32.HI UR17, URZ, UR17, UR14 ;  /* 0x00000011ff117299 */ /* 0x000fe4000801160e */
[----:B------:R-:W-:Y:S02]  /*2530*/  USEL UR4, UR31, UR4, !UP0 ;  /* 0x000000041f047287 */ /* 0x000fe4000c000000 */
[----:B------:R-:W-:-:S02]  /*2540*/  @UP3 USHF.R.U32.HI UR6, URZ, UR9, UR20 ;  /* 0x00000009ff063299 */ /* 0x000fc40008011614 */
[----:B------:R-:W-:Y:S02]  /*2550*/  UIMAD UR7, UR45, UR5, URZ ;  /* 0x000000052d0772a4 */ /* 0x000fe4000f8e02ff */
[----:B------:R-:W-:Y:S02]  /*2560*/  USEL UR5, UR37, UR17, !UP2 ;  /* 0x0000001125057287 */ /* 0x000fe4000d000000 */
[----:B------:R-:W-:Y:S02]  /*2570*/  UIMAD UR10, UR45, UR6, URZ ;  /* 0x000000062d0a72a4 */ /* 0x000fe4000f8e02ff */
[----:B------:R-:W-:Y:S02]  /*2580*/  UISETP.GE.AND UP0, UPT, UR4, UR7, UPT ;  /* 0x000000070400728c */ /* 0x000fe4000bf06270 */
[----:B------:R-:W-:Y:S02]  /*2590*/  UIMAD.WIDE.U32 UR14, UR4, UR8, URZ ;  /* 0x00000008040e72a5 */ /* 0x000fe4000f8e00ff */
[----:B------:R-:W-:-:S02]  /*25a0*/  UISETP.GE.OR UP0, UPT, UR5, UR10, UP0 ;  /* 0x0000000a0500728c */ /* 0x000fc40008706670 */
[----:B------:R-:W-:Y:S02]  /*25b0*/  UIMAD.WIDE.U32 UR10, UR5, UR8, URZ ;  /* 0x00000008050a72a5 */ /* 0x000fe4000f8e00ff */
[----:B------:R-:W-:Y:S01]  /*25c0*/  UIADD3 UR12, UPT, UPT, -UR4, URZ, URZ ;  /* 0x000000ff040c7290 */ /* 0x000fe2000fffe1ff */
[----:B------:R-:W-:Y:S01]  /*25d0*/  UMOV UR8, UR15 ;  /* 0x0000000f00087c82 */ /* 0x000fe20008000000 */
[----:B------:R-:W-:Y:S02]  /*25e0*/  UIADD3 UR10, UPT, UPT, -UR5, URZ, URZ ;  /* 0x000000ff050a7290 */ /* 0x000fe4000fffe1ff */
[----:B------:R-:W-:-:S03]  /*25f0*/  USHF.R.U32.HI UR8, URZ, UR9, UR8 ;  /* 0x00000009ff087299 */ /* 0x000fc60008011608 */
[----:B------:R-:W-:Y:S01]  /*2600*/  @!UP0 UMOV UR7, UR11 ;  /* 0x0000000b00078c82 */ /* 0x000fe20008000000 */
[----:B------:R-:W-:Y:S02]  /*2610*/  UIMAD UR12, UR18, UR12, UR31 ;  /* 0x0000000c120c72a4 */ /* 0x000fe4000f8e021f */
[----:B------:R-:W-:Y:S02]  /*2620*/  USEL UR8, UR4, UR8, !UP3 ;  /* 0x0000000804087287 */ /* 0x000fe4000d800000 */
[----:B------:R-:W-:Y:S02]  /*2630*/  @!UP0 USHF.R.U32.HI UR7, URZ, UR9, UR7 ;  /* 0x00000009ff078299 */ /* 0x000fe40008011607 */
[----:B------:R-:W-:Y:S02]  /*2640*/  UIADD3 UR9, UPT, UPT, -UR8, URZ, URZ ;  /* 0x000000ff08097290 */ /* 0x000fe4000fffe1ff */
[----:B------:R-:W-:Y:S02]  /*2650*/  @!UP0 USEL UR7, UR5, UR7, !UP3 ;  /* 0x0000000705078287 */ /* 0x000fe4000d800000 */
[----:B------:R-:W-:-:S02]  /*2660*/  UIMAD UR9, UR45, UR9, UR4 ;  /* 0x000000092d0972a4 */ /* 0x000fc4000f8e0204 */
[----:B------:R-:W-:Y:S02]  /*2670*/  @!UP0 UIADD3 UR8, UPT, UPT, UR8, -UR7, URZ ;  /* 0x8000000708088290 */ /* 0x000fe4000fffe0ff */
[----:B------:R-:W-:Y:S02]  /*2680*/  @!UP0 UIMAD UR7, UR9, UR6, UR7 ;  /* 0x00000006090782a4 */ /* 0x000fe4000f8e0207 */
[----:B------:R-:W-:Y:S02]  /*2690*/  @!UP0 UIMAD UR4, UR45, UR8, UR5 ;  /* 0x000000082d0482a4 */ /* 0x000fe4000f8e0205 */
[----:B------:R-:W-:Y:S02]  /*26a0*/  UIMAD UR6, UR24, UR10, UR37 ;  /* 0x0000000a180672a4 */ /* 0x000fe4000f8e0225 */
[----:B------:R-:W-:Y:S01]  /*26b0*/  UIMAD UR31, UR4, UR18, UR12 ;  /* 0x00000012041f72a4 */ /* 0x000fe2000f8e020c */
[----:B------:R-:W-:Y:S02]  /*26c0*/  @!UP0 UMOV UR5, UR7 ;  /* 0x0000000700058c82 */ /* 0x000fe40008000000 */
[----:B------:R-:W-:-:S12]  /*26d0*/  UIMAD UR37, UR5, UR24, UR6 ;  /* 0x00000018052572a4 */ /* 0x000fd8000f8e0206 */
.L_x_40:
[----:B------:R-:W2:Y:S02]  /*26e0*/  LDCU UR4, c[0x0][0xb30] ;  /* 0x00016600ff0477ac */ /* 0x000ea40008000800 */
[----:B--2---:R-:W-:-:S09]  /*26f0*/  UISETP.NE.AND UP0, UPT, UR4, 0x1, UPT ;  /* 0x000000010400788c */ /* 0x004fd2000bf05270 */
[----:B------:R-:W-:Y:S05]  /*2700*/  BRA.U UP0, `(.L_x_41) ;  /* 0x0000000100447547 */ /* 0x000fea000b800000 */
[----:B------:R-:W2:Y:S01]  /*2710*/  LDCU.128 UR8, c[0x0][0xb10] ;  /* 0x00016200ff0877ac */ /* 0x000ea20008000c00 */
[----:B------:R-:W3:Y:S01]  /*2720*/  LDCU UR12, c[0x0][0xb0c] ;  /* 0x00016180ff0c77ac */ /* 0x000ee20008000800 */
[----:B------:R-:W4:Y:S01]  /*2730*/  LDCU UR14, c[0x0][0xb20] ;  /* 0x00016400ff0e77ac */ /* 0x000f220008000800 */
[----:B--2---:R-:W-:Y:S02]  /*2740*/  UIMAD.WIDE.U32 UR6, UR37, UR8, URZ ;  /* 0x00000008250672a5 */ /* 0x004fe4000f8e00ff */
[----:B------:R-:W-:Y:S02]  /*2750*/  UIMAD.WIDE.U32 UR4, UR31, UR11, URZ ;  /* 0x0000000b1f0472a5 */ /* 0x000fe4000f8e00ff */
[----:B---3--:R-:W-:Y:S02]  /*2760*/  UISETP.NE.AND UP2, UPT, UR12, 0x1, UPT ;  /* 0x000000010c00788c */ /* 0x008fe4000bf45270 */
[----:B------:R-:W-:Y:S01]  /*2770*/  UISETP.NE.AND UP0, UPT, UR10, 0x1, UPT ;  /* 0x000000010a00788c */ /* 0x000fe2000bf05270 */
[----:B------:R-:W-:-:S02]  /*2780*/  UMOV UR6, UR7 ;  /* 0x0000000700067c82 */ /* 0x000fc40008000000 */
[----:B------:R-:W-:Y:S01]  /*2790*/  UMOV UR4, UR5 ;  /* 0x0000000500047c82 */ /* 0x000fe20008000000 */
[----:B------:R-:W-:Y:S02]  /*27a0*/  USHF.R.U32.HI UR9, URZ, UR9, UR6 ;  /* 0x00000009ff097299 */ /* 0x000fe40008011606 */
[----:B----4-:R-:W-:Y:S02]  /*27b0*/  USHF.R.U32.HI UR4, URZ, UR14, UR4 ;  /* 0x0000000eff047299 */ /* 0x010fe40008011604 */
[----:B------:R-:W-:Y:S02]  /*27c0*/  USEL UR5, UR37, UR9, !UP2 ;  /* 0x0000000925057287 */ /* 0x000fe4000d000000 */
[----:B------:R-:W-:-:S04]  /*27d0*/  USEL UR4, UR31, UR4, !UP0 ;  /* 0x000000041f047287 */ /* 0x000fc8000c000000 */
[----:B------:R-:W-:Y:S02]  /*27e0*/  UIADD3 UR6, UPT, UPT, UR5, -UR4, URZ ;  /* 0x8000000405067290 */ /* 0x000fe4000fffe0ff */
[----:B------:R-:W-:Y:S02]  /*27f0*/  UIADD3 UR4, UPT, UPT, -UR5, UR4, URZ ;  /* 0x0000000405047290 */ /* 0x000fe4000fffe1ff */
[----:B------:R-:W-:Y:S02]  /*2800*/  UIMAD UR31, UR6, UR10, UR31 ;  /* 0x0000000a061f72a4 */ /* 0x000fe4000f8e021f */
[----:B------:R-:W-:-:S12]  /*2810*/  UIMAD UR37, UR4, UR12, UR37 ;  /* 0x0000000c042572a4 */ /* 0x000fd8000f8e0225 */
.L_x_41:
[----:B------:R-:W-:Y:S01]  /*2820*/  VIADD R11, R11, 0x1 ;  /* 0x000000010b0b7836 */ /* 0x000fe20000000000 */
[----:B------:R-:W-:Y:S02]  /*2830*/  R2UR UR5, R60 ;  /* 0x000000003c0572ca */ /* 0x000fe400000e0000 */
[----:B------:R-:W-:Y:S02]  /*2840*/  R2UR UR4, R59 ;  /* 0x000000003b0472ca */ /* 0x000fe400000e0000 */
[C---:B------:R-:W-:Y:S02]  /*2850*/  ISETP.NE.AND P0, PT, R11.reuse, 0x2, PT ;  /* 0x000000020b00780c */ /* 0x040fe40003f05270 */
[----:B------:R-:W-:Y:S02]  /*2860*/  PLOP3.LUT P1, PT, PT, PT, PT, 0x80, 0x8 ;  /* 0x000000000008781c */ /* 0x000fe40003f2f070 */
[----:B------:R-:W-:Y:S02]  /*2870*/  SEL R3, RZ, 0x1, P0 ;  /* 0x00000001ff037807 */ /* 0x000fe40000000000 */
[----:B------:R-:W-:-:S02]  /*2880*/  SEL R11, R11, RZ, P0 ;  /* 0x000000ff0b0b7207 */ /* 0x000fc40000000000 */
[----:B------:R-:W-:Y:S01]  /*2890*/  LOP3.LUT R10, R10, R3, RZ, 0x3c, !PT ;  /* 0x000000030a0a7212 */ /* 0x000fe200078e3cff */
[----:B------:R-:W-:Y:S02]  /*28a0*/  UIADD3 UR24, UPT, UPT, UR37, UR5, URZ ;  /* 0x0000000525187290 */ /* 0x000fe4000fffe0ff */
[----:B------:R-:W-:Y:S01]  /*28b0*/  UIADD3 UR28, UPT, UPT, UR31, UR4, URZ ;  /* 0x000000041f1c7290 */ /* 0x000fe2000fffe0ff */
[----:B------:R-:W-:Y:S11]  /*28c0*/  BRA.U UP1, `(.L_x_42) ;  /* 0xffffffed01d47547 */ /* 0x000ff6000b83ffff */
[----:B------:R-:W-:Y:S01]  /*28d0*/  UIADD3 UR13, UPT, UPT, UR13, 0x10, URZ ;  /* 0x000000100d0d7890 */ /* 0x000fe2000fffe0ff */
[----:B------:R-:W-:-:S03]  /*28e0*/  SHF.L.U32 R3, R12, 0x1f, RZ ;  /* 0x0000001f0c037819 */ /* 0x000fc600000006ff */
[----:B------:R-:W-:-:S09]  /*28f0*/  ULEA UR4, UR22, UR13, 0x3 ;  /* 0x0000000d16047291 */ /* 0x000fd2000f8e18ff */
[----:B------:R-:W2:Y:S02]  /*2900*/  SYNCS.PHASECHK.TRANS64.TRYWAIT P0, [UR4], R3 ;  /* 0x00000003ff0075a7 */ /* 0x000ea40008001104 */
[----:B--2---:R-:W-:Y:S05]  /*2910*/  @!P0 BRA `(.L_x_43) ;  /* 0x0000009000808947 */ /* 0x004fea0003800000 */
.L_x_177:
[----:B------:R-:W-:-:S04]  /*2920*/  UIADD3 UR4, UPT, UPT, UR22, 0x1, URZ ;  /* 0x0000000116047890 */ /* 0x000fc8000fffe0ff */
[----:B------:R-:W-:-:S04]  /*2930*/  UISETP.NE.AND UP0, UPT, UR4, 0x2, UPT ;  /* 0x000000020400788c */ /* 0x000fc8000bf05270 */
[----:B------:R-:W-:Y:S02]  /*2940*/  USEL UR5, URZ, 0x1, UP0 ;  /* 0x00000001ff057887 */ /* 0x000fe40008000000 */
[----:B------:R-:W-:-:S04]  /*2950*/  USEL UR4, UR4, URZ, UP0 ;  /* 0x000000ff04047287 */ /* 0x000fc80008000000 */
[----:B------:R-:W-:Y:S01]  /*2960*/  ULEA UR4, UR4, UR13, 0x3 ;  /* 0x0000000d04047291 */ /* 0x000fe2000f8e18ff */
[----:B-1----:R-:W-:-:S04]  /*2970*/  LOP3.LUT R3, R12, UR5, RZ, 0x3c, !PT ;  /* 0x000000050c037c12 */ /* 0x002fc8000f8e3cff */
[----:B------:R-:W-:Y:S01]  /*2980*/  SHF.L.U32 R3, R3, 0x1f, RZ ;  /* 0x0000001f03037819 */ /* 0x000fe200000006ff */
[----:B------:R-:W-:-:S07]  /*2990*/  IMAD.U32 R0, RZ, RZ, UR4 ;  /* 0x00000004ff007e24 */ /* 0x000fce000f8e00ff */
.L_x_44:
[----:B-1----:R1:W2:Y:S02]  /*29a0*/  SYNCS.PHASECHK.TRANS64.TRYWAIT P0, [R0+URZ], R3 ;  /* 0x00000003000075a7 */ /* 0x0022a400080011ff */
[----:B--2---:R-:W-:Y:S05]  /*29b0*/  @!P0 NANOSLEEP.SYNCS 0x989680 ;  /* 0x009896800000895d */ /* 0x004fea0003900000 */
[----:B------:R-:W2:Y:S02]  /*29c0*/  @!P0 SYNCS.PHASECHK.TRANS64 P0, [R0+URZ], R3 ;  /* 0x00000003000085a7 */ /* 0x000ea400080010ff */
[----:B--2---:R-:W-:Y:S05]  /*29d0*/  @P0 EXIT ;  /* 0x000000000000094d */ /* 0x004fea0003800000 */
[----:B------:R-:W-:Y:S05]  /*29e0*/  BRA `(.L_x_44) ;  /* 0xfffffffc00ec7947 */ /* 0x000fea000383ffff */
.L_x_22:
[----:B------:R-:W-:-:S04]  /*29f0*/  UISETP.NE.AND UP0, UPT, UR52, URZ, UPT ;  /* 0x000000ff3400728c */ /* 0x000fc8000bf05270 */
[----:B------:R-:W-:-:S09]  /*2a00*/  UISETP.NE.OR UP0, UPT, UR18, 0x1, UP0 ;  /* 0x000000011200788c */ /* 0x000fd20008705670 */
[----:B------:R-:W-:Y:S05]  /*2a10*/  BRA.U UP0, `(.L_x_45) ;  /* 0x0000000500487547 */ /* 0x000fea000b800000 */
[----:B------:R-:W-:Y:S01]  /*2a20*/  ISETP.GE.U32.AND P2, PT, R0, 0x4, PT ;  /* 0x000000040000780c */ /* 0x000fe20003f46070 */
[----:B------:R-:W-:Y:S01]  /*2a30*/  IMAD.MOV.U32 R12, RZ, RZ, 0x1 ;  /* 0x00000001ff0c7424 */ /* 0x000fe200078e00ff */
[----:B------:R-:W-:Y:S02]  /*2a40*/  CS2R R10, SRZ ;  /* 0x00000000000a7805 */ /* 0x000fe4000001ff00 */
[----:B------:R-:W-:Y:S01]  /*2a50*/  CS2R R8, SRZ ;  /* 0x0000000000087805 */ /* 0x000fe2000001ff00 */
[----:B------:R-:W-:Y:S01]  /*2a60*/  UMOV UR6, 0x400 ;  /* 0x0000040000067882 */ /* 0x000fe20000000000 */
[----:B------:R-:W-:Y:S01]  /*2a70*/  UMOV UR5, URZ ;  /* 0x000000ff00057c82 */ /* 0x000fe20008000000 */
[----:B------:R-:W-:-:S12]  /*2a80*/  ULEA UR6, UR52, UR6, 0x18 ;  /* 0x0000000634067291 */ /* 0x000fd8000f8ec0ff */
.L_x_49:
[----:B------:R-:W-:Y:S02]  /*2a90*/  LEA R2, R8, UR6, 0x3 ;  /* 0x0000000608027c11 */ /* 0x000fe4000f8e18ff */
[----:B------:R-:W-:-:S03]  /*2aa0*/  SHF.L.U32 R5, R9, 0x1f, RZ ;  /* 0x0000001f09057819 */ /* 0x000fc600000006ff */
[----:B------:R-:W-:Y:S01]  /*2ab0*/  VIADD R4, R2, 0xe0 ;  /* 0x000000e002047836 */ /* 0x000fe20000000000 */
[----:B------:R-:W2:Y:S02]  /*2ac0*/  SYNCS.PHASECHK.TRANS64.TRYWAIT P0, [R2+URZ+0xd0], R5 ;  /* 0x0000d005020075a7 */ /* 0x000ea400080011ff */
[----:B--2---:R-:W-:Y:S05]  /*2ad0*/  @!P0 BRA `(.L_x_46) ;  /* 0x0000009000288947 */ /* 0x004fea0003800000 */
.L_x_178:
[----:B------:R-:W-:Y:S01]  /*2ae0*/  ULEA UR4, UR5, UR6, 0x3 ;  /* 0x0000000605047291 */ /* 0x000fe2000f8e18ff */
[----:B------:R-:W-:Y:S02]  /*2af0*/  PRMT R4, RZ, 0x654, R4 ;  /* 0x00000654ff047816 */ /* 0x000fe40000000004 */
[----:B--2---:R-:W-:Y:S01]  /*2b00*/  SHF.L.U32 R5, R12, 0x1f, RZ ;  /* 0x0000001f0c057819 */ /* 0x004fe200000006ff */
[----:B------:R-:W-:Y:S01]  /*2b10*/  UIADD3 UR7, UPT, UPT, UR4, 0x70, URZ ;  /* 0x0000007004077890 */ /* 0x000fe2000fffe0ff */
[----:B------:R2:W-:Y:S05]  /*2b20*/  SYNCS.ARRIVE.TRANS64.RED.A1T0 RZ, [R4+URZ], RZ ;  /* 0x000000ff04ff79a7 */ /* 0x0005ea00081004ff */
[----:B------:R-:W-:Y:S01]  /*2b30*/  IMAD.U32 R7, RZ, RZ, UR7 ;  /* 0x00000007ff077e24 */ /* 0x000fe2000f8e00ff */
[----:B------:R-:W3:Y:S04]  /*2b40*/  SYNCS.PHASECHK.TRANS64.TRYWAIT P0, [UR4+0x80], R5 ;  /* 0x00008005ff0075a7 */ /* 0x000ee80008001104 */
[----:B------:R-:W-:Y:S01]  /*2b50*/  PRMT R6, R0, 0x654, R7 ;  /* 0x0000065400067816 */ /* 0x000fe20000000007 */
[----:B--2---:R-:W-:Y:S01]  /*2b60*/  @!P2 IMAD.MOV.U32 R4, RZ, RZ, 0x10 ;  /* 0x00000010ff04a424 */ /* 0x004fe200078e00ff */
[----:B---3--:R-:W-:Y:S06]  /*2b70*/  @!P0 BRA `(.L_x_47) ;  /* 0x0000009000148947 */ /* 0x008fec0003800000 */
.L_x_180:
[----:B------:R-:W-:Y:S01]  /*2b80*/  ULEA UR8, UR5, UR6, 0x4 ;  /* 0x0000000605087291 */ /* 0x000fe2000f8e20ff */
[----:B------:R-:W-:Y:S01]  /*2b90*/  SEL R3, R6, R3, !P2 ;  /* 0x0000000306037207 */ /* 0x000fe20005000000 */
[----:B------:R-:W-:Y:S01]  /*2ba0*/  UIADD3 UR9, UPT, UPT, UR4, 0x70, URZ ;  /* 0x0000007004097890 */ /* 0x000fe2000fffe0ff */
[----:B--2---:R-:W-:Y:S01]  /*2bb0*/  LEA R2, R11, UR6, 0x3 ;  /* 0x000000060b027c11 */ /* 0x004fe2000f8e18ff */
[----:B------:R-:W-:Y:S01]  /*2bc0*/  UIADD3 UR8, UPT, UPT, UR8, 0x100, URZ ;  /* 0x0000010008087890 */ /* 0x000fe2000fffe0ff */
[----:B------:R-:W-:Y:S01]  /*2bd0*/  SHF.L.U32 R5, R10, 0x1f, RZ ;  /* 0x0000001f0a057819 */ /* 0x000fe200000006ff */
[----:B------:R2:W-:Y:S01]  /*2be0*/  @!P2 SYNCS.ARRIVE.TRANS64.RED RZ, [R3+URZ], R4 ;  /* 0x0000000403ffa9a7 */ /* 0x0005e200080004ff */
[----:B------:R-:W-:Y:S01]  /*2bf0*/  UIADD3 UR4, UPT, UPT, UR5, 0x1, URZ ;  /* 0x0000000105047890 */ /* 0x000fe2000fffe0ff */
[----:B------:R-:W-:-:S03]  /*2c00*/  VIADD R8, R8, 0x1 ;  /* 0x0000000108087836 */ /* 0x000fc60000000000 */
[----:B------:R-:W-:Y:S02]  /*2c10*/  UISETP.NE.AND UP0, UPT, UR4, 0x2, UPT ;  /* 0x000000020400788c */ /* 0x000fe4000bf05270 */
[----:B------:R-:W-:Y:S06]  /*2c20*/  UGETNEXTWORKID.BROADCAST [UR8], [UR9] ;  /* 0x00000000080073ca */ /* 0x000fec0008000100 */
[----:B------:R-:W-:Y:S01]  /*2c30*/  USEL UR7, URZ, 0x1, UP0 ;  /* 0x00000001ff077887 */ /* 0x000fe20008000000 */
[----:B------:R-:W-:Y:S01]  /*2c40*/  ISETP.NE.AND P0, PT, R8, 0x2, PT ;  /* 0x000000020800780c */ /* 0x000fe20003f05270 */
[----:B------:R-:W-:Y:S01]  /*2c50*/  USEL UR5, UR4, URZ, UP0 ;  /* 0x000000ff04057287 */ /* 0x000fe20008000000 */
[----:B------:R-:W3:Y:S03]  /*2c60*/  SYNCS.PHASECHK.TRANS64.TRYWAIT P1, [R2+URZ+0x70], R5 ;  /* 0x00007005020075a7 */ /* 0x000ee600080211ff */
[----:B------:R-:W-:Y:S01]  /*2c70*/  LOP3.LUT R12, R12, UR7, RZ, 0x3c, !PT ;  /* 0x000000070c0c7c12 */ /* 0x000fe2000f8e3cff */
[----:B--23--:R-:W-:Y:S07]  /*2c80*/  @!P1 BRA `(.L_x_48) ;  /* 0x0000008c00e89947 */ /* 0x00cfee0003800000 */
.L_x_181:
[C---:B------:R-:W-:Y:S01]  /*2c90*/  LEA R4, R11.reuse, UR6, 0x4 ;  /* 0x000000060b047c11 */ /* 0x040fe2000f8e20ff */
[----:B--2---:R-:W-:Y:S01]  /*2ca0*/  VIADD R2, R2, 0x80 ;  /* 0x0000008002027836 */ /* 0x004fe20000000000 */
[----:B------:R-:W-:Y:S01]  /*2cb0*/  SEL R8, R8, RZ, P0 ;  /* 0x000000ff08087207 */ /* 0x000fe20000000000 */
[----:B------:R-:W-:-:S03]  /*2cc0*/  VIADD R11, R11, 0x1 ;  /* 0x000000010b0b7836 */ /* 0x000fc60000000000 */
[----:B------:R-:W2:Y:S01]  /*2cd0*/  LDS.128 R4, [R4+0x100] ;  /* 0x0001000004047984 */ /* 0x000ea20000000c00 */
[----:B------:R-:W-:Y:S02]  /*2ce0*/  PRMT R2, RZ, 0x654, R2 ;  /* 0x00000654ff027816 */ /* 0x000fe40000000002 */
[C---:B------:R-:W-:Y:S01]  /*2cf0*/  ISETP.NE.AND P1, PT, R11.reuse, 0x2, PT ;  /* 0x000000020b00780c */ /* 0x040fe20003f25270 */
[----:B------:R-:W-:Y:S01]  /*2d00*/  @!PT LDS RZ, [RZ] ;  /* 0x00000000fffff984 */ /* 0x000fe20000000800 */
[----:B------:R-:W-:Y:S01]  /*2d10*/  @!PT LDS RZ, [RZ] ;  /* 0x00000000fffff984 */ /* 0x000fe20000000800 */
[----:B------:R-:W-:Y:S01]  /*2d20*/  @!PT LDS RZ, [RZ] ;  /* 0x00000000fffff984 */ /* 0x000fe20000000800 */
[----:B------:R-:W-:Y:S01]  /*2d30*/  @!PT LDS RZ, [RZ] ;  /* 0x00000000fffff984 */ /* 0x000fe20000000800 */
[----:B------:R3:W-:Y:S06]  /*2d40*/  MEMBAR.ALL.CTA ;  /* 0x0000000000007992 */ /* 0x0007ec0000008000 */
[----:B---3--:R-:W3:Y:S01]  /*2d50*/  FENCE.VIEW.ASYNC.S ;  /* 0x00000000000073c6 */ /* 0x008ee20000000000 */
[----:B------:R-:W-:Y:S01]  /*2d60*/  SEL R11, R11, RZ, P1 ;  /* 0x000000ff0b0b7207 */ /* 0x000fe20000800000 */
[----:B---3--:R3:W-:Y:S01]  /*2d70*/  SYNCS.ARRIVE.TRANS64.RED.A1T0 RZ, [R2+URZ], RZ ;  /* 0x000000ff02ff79a7 */ /* 0x0087e200081004ff */
[----:B--2---:R-:W-:-:S02]  /*2d80*/  LOP3.LUT P3, RZ, R6, 0x1, RZ, 0xc0, !PT ;  /* 0x0000000106ff7812 */ /* 0x004fc4000786c0ff */
[----:B------:R-:W-:-:S04]  /*2d90*/  SEL R5, RZ, 0x1, P1 ;  /* 0x00000001ff057807 */ /* 0x000fc80000800000 */
[----:B------:R-:W-:Y:S02]  /*2da0*/  LOP3.LUT R10, R10, R5, RZ, 0x3c, !PT ;  /* 0x000000050a0a7212 */ /* 0x000fe400078e3cff */
[----:B---3--:R-:W-:-:S04]  /*2db0*/  SEL R2, RZ, 0x1, P0 ;  /* 0x00000001ff027807 */ /* 0x008fc80000000000 */
[----:B------:R-:W-:Y:S01]  /*2dc0*/  LOP3.LUT R9, R9, R2, RZ, 0x3c, !PT ;  /* 0x0000000209097212 */ /* 0x000fe200078e3cff */
[----:B------:R-:W-:Y:S06]  /*2dd0*/  @P3 BRA `(.L_x_49) ;  /* 0xfffffffc002c3947 */ /* 0x000fec000383ffff */
[----:B------:R-:W-:Y:S01]  /*2de0*/  ULEA UR4, UR5, UR6, 0x3 ;  /* 0x0000000605047291 */ /* 0x000fe2000f8e18ff */
[----:B------:R-:W-:-:S08]  /*2df0*/  SHF.L.U32 R3, R12, 0x1f, RZ ;  /* 0x0000001f0c037819 */ /* 0x000fd000000006ff */
[----:B------:R-:W2:Y:S02]  /*2e00*/  SYNCS.PHASECHK.TRANS64 P0, [UR4+0x80], R3 ;  /* 0x00008003ff0075a7 */ /* 0x000ea40008001004 */
[----:B--2---:R-:W-:Y:S05]  /*2e10*/  @P0 BRA `(.L_x_50) ;  /* 0x0000000000080947 */ /* 0x004fea0003800000 */
[----:B------:R-:W2:Y:S02]  /*2e20*/  SYNCS.PHASECHK.TRANS64.TRYWAIT P0, [UR4+0x80], R3 ;  /* 0x00008003ff0075a7 */ /* 0x000ea40008001104 */
[----:B--2---:R-:W-:Y:S05]  /*2e30*/  @!P0 BRA `(.L_x_51) ;  /* 0x0000008c00908947 */ /* 0x004fea0003800000 */
.L_x_50:
[----:B------:R-:W-:-:S04]  /*2e40*/  UIADD3 UR7, UPT, UPT, UR5, 0x1, URZ ;  /* 0x0000000105077890 */ /* 0x000fc8000fffe0ff */
[----:B------:R-:W-:-:S04]  /*2e50*/  UISETP.NE.AND UP0, UPT, UR7, 0x2, UPT ;  /* 0x000000020700788c */ /* 0x000fc8000bf05270 */
[----:B------:R-:W-:Y:S02]  /*2e60*/  USEL UR8, URZ, 0x1, UP0 ;  /* 0x00000001ff087887 */ /* 0x000fe40008000000 */
[----:B------:R-:W-:-:S04]  /*2e70*/  USEL UR7, UR7, URZ, UP0 ;  /* 0x000000ff07077287 */ /* 0x000fc80008000000 */
[----:B------:R-:W-:Y:S01]  /*2e80*/  ULEA UR7, UR7, UR6, 0x3 ;  /* 0x0000000607077291 */ /* 0x000fe2000f8e18ff */
[----:B--2---:R-:W-:-:S04]  /*2e90*/  LOP3.LUT R3, R12, UR8, RZ, 0x3c, !PT ;  /* 0x000000080c037c12 */ /* 0x004fc8000f8e3cff */
[----:B------:R-:W-:-:S04]  /*2ea0*/  SHF.L.U32 R0, R3, 0x1f, RZ ;  /* 0x0000001f03007819 */ /* 0x000fc800000006ff */
[----:B------:R-:W2:Y:S02]  /*2eb0*/  SYNCS.PHASECHK.TRANS64 P0, [UR7+0x80], R0 ;  /* 0x00008000ff0075a7 */ /* 0x000ea40008001007 */
[----:B-12---:R-:W-:Y:S05]  /*2ec0*/  @P0 EXIT ;  /* 0x000000000000094d */ /* 0x006fea0003800000 */
[----:B------:R-:W-:Y:S02]  /*2ed0*/  SHF.L.U32 R3, R3, 0x1f, RZ ;  /* 0x0000001f03037819 */ /* 0x000fe400000006ff */
[----:B------:R-:W-:-:S07]  /*2ee0*/  MOV R0, UR7 ;  /* 0x0000000700007c02 */ /* 0x000fce0008000f00 */
.L_x_52:
[----:B-1----:R1:W2:Y:S02]  /*2ef0*/  SYNCS.PHASECHK.TRANS64.TRYWAIT P0, [R0+URZ+0x80], R3 ;  /* 0x00008003000075a7 */ /* 0x0022a400080011ff */
[----:B--2---:R-:W-:Y:S05]  /*2f00*/  @!P0 NANOSLEEP.SYNCS 0x989680 ;  /* 0x009896800000895d */ /* 0x004fea0003900000 */
[----:B------:R-:W2:Y:S02]  /*2f10*/  @!P0 SYNCS.PHASECHK.TRANS64 P0, [R0+URZ+0x80], R3 ;  /* 0x00008003000085a7 */ /* 0x000ea400080010ff */
[----:B--2---:R-:W-:Y:S05]  /*2f20*/  @P0 EXIT ;  /* 0x000000000000094d */ /* 0x004fea0003800000 */
[----:B------:R-:W-:Y:S05]  /*2f30*/  BRA `(.L_x_52) ;  /* 0xfffffffc00ec7947 */ /* 0x000fea000383ffff */
.L_x_45:
[----:B------:R-:W-:Y:S05]  /*2f40*/  BRA.U UP4, `(.L_x_53) ;  /* 0x0000001104447547 */ /* 0x000fea000b800000 */
[----:B------:R-:W-:Y:S01]  /*2f50*/  UMOV UR4, 0x40 ;  /* 0x0000004000047882 */ /* 0x000fe20000000000 */
[----:B------:R-:W-:Y:S01]  /*2f60*/  NOP ;  /* 0x0000000000007918 */ /* 0x000fe20000000000 */
[----:B------:R-:W-:Y:S01]  /*2f70*/  ULEA UR5, UR52, UR4, 0x18 ;  /* 0x0000000434057291 */ /* 0x000fe2000f8ec0ff */
[----:B------:R-:W-:Y:S02]  /*2f80*/  UMOV UR6, 0x400 ;  /* 0x0000040000067882 */ /* 0x000fe40000000000 */
[----:B------:R-:W-:-:S06]  /*2f90*/  ULEA UR6, UR52, UR6, 0x18 ;  /* 0x0000000634067291 */ /* 0x000fcc000f8ec0ff */
[----:B------:R-:W2:Y:S02]  /*2fa0*/  LDS.U8 R0, [UR5+0x1c] ;  /* 0x00001c05ff007984 */ /* 0x000ea40008000000 */
[----:B--2---:R-:W-:-:S13]  /*2fb0*/  ISETP.NE.AND P0, PT, R0, RZ, PT ;  /* 0x000000ff0000720c */ /* 0x004fda0003f05270 */
[----:B------:R-:W-:Y:S05]  /*2fc0*/  @P0 BRA `(.L_x_54) ;  /* 0x0000000000580947 */ /* 0x000fea0003800000 */
[----:B------:R-:W-:-:S13]  /*2fd0*/  ELECT P0, URZ, PT ;  /* 0x0000000000ff782f */ /* 0x000fda0003800000 */
[----:B------:R-:W-:Y:S05]  /*2fe0*/  @!P0 BRA `(.L_x_55) ;  /* 0x0000000000608947 */ /* 0x000fea0003800000 */
[----:B------:R-:W-:Y:S01]  /*2ff0*/  UMOV UR4, 0x10 ;  /* 0x0000001000047882 */ /* 0x000fe20000000000 */
[----:B------:R-:W-:Y:S01]  /*3000*/  HFMA2 R0, -RZ, RZ, 0, 5.9604644775390625e-08 ;  /* 0x00000001ff007431 */ /* 0x000fe200000001ff */
[----:B------:R-:W-:-:S03]  /*3010*/  MOV R3, 0xffff ;  /* 0x0000ffff00037802 */ /* 0x000fc60000000f00 */
[----:B------:R-:W-:Y:S04]  /*3020*/  DEPBAR.LE SB2, 0x36 ;  /* 0x0000ad800000791a */ /* 0x000fe80000000000 */
[----:B------:R-:W2:Y:S02]  /*3030*/  UTCATOMSWS.FIND_AND_SET.ALIGN UP0, UR4, UR4 ;  /* 0x00000004000475e3 */ /* 0x000ea40008000800 */
[----:B--2---:R-:W-:Y:S01]  /*3040*/  MOV R4, UR4 ;  /* 0x0000000400047c02 */ /* 0x004fe20008000f00 */
[----:B------:R-:W-:Y:S06]  /*3050*/  BRA.U UP0, `(.L_x_56) ;  /* 0x0000000100187547 */ /* 0x000fec000b800000 */
.L_x_57:
[----:B------:R-:W-:Y:S05]  /*3060*/  NANOSLEEP 0x64 ;  /* 0x000000640000795d */ /* 0x000fea0003800000 */
[----:B------:R-:W-:-:S05]  /*3070*/  UMOV UR4, 0x10 ;  /* 0x0000001000047882 */ /* 0x000fca0000000000 */
[----:B------:R-:W-:Y:S04]  /*3080*/  DEPBAR.LE SB2, 0x36 ;  /* 0x0000ad800000791a */ /* 0x000fe80000000000 */
[----:B------:R-:W2:Y:S02]  /*3090*/  UTCATOMSWS.FIND_AND_SET.ALIGN UP0, UR4, UR4 ;  /* 0x00000004000475e3 */ /* 0x000ea40008000800 */
[----:B--2---:R-:W-:Y:S01]  /*30a0*/  MOV R4, UR4 ;  /* 0x0000000400047c02 */ /* 0x004fe20008000f00 */
[----:B------:R-:W-:Y:S05]  /*30b0*/  BRA.U !UP0, `(.L_x_57) ;  /* 0xfffffffd08e87547 */ /* 0x000fea000b83ffff */
.L_x_56:
[-C--:B------:R-:W-:Y:S02]  /*30c0*/  SHF.L.U32 R3, R3, R4.reuse, RZ ;  /* 0x0000000403037219 */ /* 0x080fe400000006ff */
[----:B------:R-:W-:Y:S01]  /*30d0*/  SHF.L.U32 R0, R0, R4, RZ ;  /* 0x0000000400007219 */ /* 0x000fe200000006ff */
[----:B------:R-:W-:Y:S02]  /*30e0*/  IMAD.SHL.U32 R4, R4, 0x20, RZ ;  /* 0x0000002004047824 */ /* 0x000fe400078e00ff */
[----:B------:R2:W-:Y:S04]  /*30f0*/  ATOMS.OR RZ, [UR5+0x14], R3 ;  /* 0x00001403ffff798c */ /* 0x0005e8000b000005 */
[----:B------:R2:W-:Y:S04]  /*3100*/  ATOMS.OR RZ, [UR5+0x18], R0 ;  /* 0x00001800ffff798c */ /* 0x0005e8000b000005 */
[----:B------:R2:W-:Y:S01]  /*3110*/  STS [UR6+0x120], R4 ;  /* 0x00012004ff007988 */ /* 0x0005e20008000806 */
[----:B------:R-:W-:Y:S05]  /*3120*/  BRA `(.L_x_55) ;  /* 0x0000000000107947 */ /* 0x000fea0003800000 */
.L_x_54:
[----:B------:R-:W-:Y:S02]  /*3130*/  MOV R0, 0xffffffff ;  /* 0xffffffff00007802 */ /* 0x000fe40000000f00 */
[----:B------:R-:W-:-:S03]  /*3140*/  MOV R4, 0x3170 ;  /* 0x0000317000047802 */ /* 0x000fc60000000f00 */
[----:B------:R2:W-:Y:S04]  /*3150*/  STS [UR6+0x120], R0 ;  /* 0x00012000ff007988 */ /* 0x0005e80008000806 */
[----:B-12--5:R-:W-:Y:S05]  /*3160*/  CALL.REL.NOINC `($__internal_1_$__cuda_sm10x_tcgen05_guardrail_trap_phase_invalid_during_alloc) ;  /* 0x00000094008c7944 */ /* 0x026fea0003c00000 */
.L_x_55:
[----:B------:R-:W-:Y:S05]  /*3170*/  WARPSYNC.ALL ;  /* 0x0000000000007948 */ /* 0x000fea0003800000 */
[----:B------:R-:W3:Y:S01]  /*3180*/  S2UR UR4, SR_CgaCtaId ;  /* 0x00000000000479c3 */ /* 0x000ee20000008800 */
[----:B------:R-:W-:Y:S01]  /*3190*/  UMOV UR41, 0x400 ;  /* 0x0000040000297882 */ /* 0x000fe20000000000 */
[----:B------:R-:W-:-:S06]  /*31a0*/  NOP ;  /* 0x0000000000007918 */ /* 0x000fcc0000000000 */
[----:B------:R-:W-:Y:S06]  /*31b0*/  BAR.ARV 0x6, 0xa0 ;  /* 0x0182800000007b1d */ /* 0x000fec0000002000 */
[----:B------:R-:W4:Y:S01]  /*31c0*/  LDCU UR6, c[0x0][0x38c] ;  /* 0x00007180ff0677ac */ /* 0x000f220008000800 */
[----:B------:R-:W-:Y:S01]  /*31d0*/  LOP3.LUT R2, R2, 0xffff, RZ, 0xc0, !PT ;  /* 0x0000ffff02027812 */ /* 0x000fe200078ec0ff */
[----:B------:R-:W-:Y:S01]  /*31e0*/  IMAD.MOV.U32 R11, RZ, RZ, 0x1 ;  /* 0x00000001ff0b7424 */ /* 0x000fe200078e00ff */
[----:B------:R-:W-:Y:S01]  /*31f0*/  CS2R R8, SRZ ;  /* 0x0000000000087805 */ /* 0x000fe2000001ff00 */
[----:B------:R-:W1:Y:S01]  /*3200*/  LDCU UR7, c[0x0][0x38c] ;  /* 0x00007180ff0777ac */ /* 0x000e620008000800 */
[----:B------:R-:W-:Y:S01]  /*3210*/  R2UR UR42, R2 ;  /* 0x00000000022a72ca */ /* 0x000fe200000e0000 */
[----:B------:R-:W-:Y:S01]  /*3220*/  IMAD.MOV.U32 R10, RZ, RZ, RZ ;  /* 0x000000ffff0a7224 */ /* 0x000fe200078e00ff */
[----:B------:R-:W-:Y:S01]  /*3230*/  UMOV UR45, URZ ;  /* 0x000000ff002d7c82 */ /* 0x000fe20008000000 */
[----:B------:R-:W-:Y:S01]  /*3240*/  UMOV UR39, URZ ;  /* 0x000000ff00277c82 */ /* 0x000fe20008000000 */
[----:B---3--:R-:W-:Y:S01]  /*3250*/  ULEA UR41, UR4, UR41, 0x18 ;  /* 0x0000002904297291 */ /* 0x008fe2000f8ec0ff */
[----:B------:R-:W-:Y:S01]  /*3260*/  UMOV UR62, 0x0 ;  /* 0x00000000003e7882 */ /* 0x000fe20000000000 */
[----:B------:R-:W-:-:S02]  /*3270*/  UMOV UR63, 0x4400910 ;  /* 0x04400910003f7882 */ /* 0x000fc40000000000 */
[----:B------:R-:W-:Y:S02]  /*3280*/  UIADD3 UR5, UPT, UPT, UR41, 0x8800, URZ ;  /* 0x0000880029057890 */ /* 0x000fe4000fffe0ff */
[----:B------:R-:W-:Y:S02]  /*3290*/  UIADD3 UR4, UPT, UPT, UR41, 0x10800, URZ ;  /* 0x0001080029047890 */ /* 0x000fe4000fffe0ff */
[----:B----4-:R-:W-:Y:S01]  /*32a0*/  UIADD3 UR6, UPT, UPT, UR6, 0x3f, URZ ;  /* 0x0000003f06067890 */ /* 0x010fe2000fffe0ff */
[----:B--2---:R-:W2:Y:S01]  /*32b0*/  LDS R0, [UR41+0x120] ;  /* 0x00012029ff007984 */ /* 0x004ea20008000800 */
[----:B------:R-:W-:Y:S02]  /*32c0*/  USHF.R.U32.HI UR5, URZ, 0x4, UR5 ;  /* 0x00000004ff057899 */ /* 0x000fe40008011605 */
[----:B------:R-:W-:Y:S02]  /*32d0*/  USHF.R.S32.HI UR47, URZ, 0x1f, UR6 ;  /* 0x0000001fff2f7899 */ /* 0x000fe40008011406 */
[----:B------:R-:W-:-:S02]  /*32e0*/  USHF.R.U32.HI UR4, URZ, 0x4, UR4 ;  /* 0x00000004ff047899 */ /* 0x000fc40008011604 */
[----:B------:R-:W-:Y:S02]  /*32f0*/  ULEA.HI UR47, UR47, UR6, URZ, 0x6 ;  /* 0x000000062f2f7291 */ /* 0x000fe4000f8f30ff */
[----:B------:R-:W-:Y:S02]  /*3300*/  ULOP3.LUT UR5, UR5, 0x3fff, URZ, 0xc0, !UPT ;  /* 0x00003fff05057892 */ /* 0x000fe4000f8ec0ff */
[----:B------:R-:W-:Y:S02]  /*3310*/  USHF.R.S32.HI UR47, URZ, 0x6, UR47 ;  /* 0x00000006ff2f7899 */ /* 0x000fe4000801142f */
[----:B------:R-:W-:Y:S02]  /*3320*/  ULOP3.LUT UR4, UR4, 0x3fff, URZ, 0xc0, !UPT ;  /* 0x00003fff04047892 */ /* 0x000fe4000f8ec0ff */
[----:B------:R-:W-:Y:S01]  /*3330*/  UISETP.LT.AND UP0, UPT, UR47, 0x1, UPT ;  /* 0x000000012f00788c */ /* 0x000fe2000bf01270 */
[----:B------:R-:W-:Y:S01]  /*3340*/  UMOV UR60, 0x0 ;  /* 0x00000000003c7882 */ /* 0x000fe20000000000 */
[----:B------:R-:W-:-:S02]  /*3350*/  UMOV UR61, 0x4400910 ;  /* 0x04400910003d7882 */ /* 0x000fc40000000000 */
[----:B------:R-:W-:Y:S01]  /*3360*/  USEL UR64, UR47, 0x1, !UP0 ;  /* 0x000000012f407887 */ /* 0x000fe2000c000000 */
[----:B------:R-:W-:Y:S01]  /*3370*/  UMOV UR58, 0x0 ;  /* 0x00000000003a7882 */ /* 0x000fe20000000000 */
[----:B------:R-:W-:Y:S01]  /*3380*/  UMOV UR59, 0x4400910 ;  /* 0x04400910003b7882 */ /* 0x000fe20000000000 */
[----:B------:R-:W-:Y:S01]  /*3390*/  UMOV UR56, 0x0 ;  /* 0x0000000000387882 */ /* 0x000fe20000000000 */
[----:B------:R-:W-:Y:S01]  /*33a0*/  UMOV UR57, 0x4400910 ;  /* 0x0440091000397882 */ /* 0x000fe20000000000 */
[----:B------:R-:W-:Y:S01]  /*33b0*/  UMOV UR54, 0x0 ;  /* 0x0000000000367882 */ /* 0x000fe20000000000 */
[----:B------:R-:W-:Y:S01]  /*33c0*/  UMOV UR55, 0x4400910 ;  /* 0x0440091000377882 */ /* 0x000fe20000000000 */
[----:B------:R-:W-:Y:S01]  /*33d0*/  UMOV UR52, 0x0 ;  /* 0x0000000000347882 */ /* 0x000fe20000000000 */
[----:B------:R-:W-:Y:S01]  /*33e0*/  UMOV UR53, 0x4400910 ;  /* 0x0440091000357882 */ /* 0x000fe20000000000 */
[----:B------:R-:W-:Y:S02]  /*33f0*/  ULOP3.LUT UR43, UR5, 0x10000, URZ, 0xfc, !UPT ;  /* 0x00010000052b7892 */ /* 0x000fe4000f8efcff */
[----:B------:R-:W-:-:S02]  /*3400*/  ULOP3.LUT UR44, UR4, 0x10000, URZ, 0xfc, !UPT ;  /* 0x00010000042c7892 */ /* 0x000fc4000f8efcff */
[----:B------:R-:W-:Y:S02]  /*3410*/  UIADD3 UR64, UPT, UPT, -UR64, URZ, URZ ;  /* 0x000000ff40407290 */ /* 0x000fe4000fffe1ff */
[----:B-1----:R-:W-:Y:S01]  /*3420*/  UISETP.GE.AND UP4, UPT, UR7, 0x1, UPT ;  /* 0x000000010700788c */ /* 0x002fe2000bf86270 */
[----:B------:R-:W-:Y:S01]  /*3430*/  UMOV UR50, 0x0 ;  /* 0x0000000000327882 */ /* 0x000fe20000000000 */
[----:B------:R-:W-:Y:S01]  /*3440*/  UMOV UR51, 0x4400910 ;  /* 0x0440091000337882 */ /* 0x000fe20000000000 */
[----:B------:R-:W-:Y:S01]  /*3450*/  UMOV UR48, 0x0 ;  /* 0x0000000000307882 */ /* 0x000fe20000000000 */
[----:B--2---:R-:W-:Y:S01]  /*3460*/  R2UR UR65, R0 ;  /* 0x00000000004172ca */ /* 0x004fe200000e0000 */
[----:B------:R-:W-:-:S14]  /*3470*/  UMOV UR49, 0x4400910 ;  /* 0x0440091000317882 */ /* 0x000fdc0000000000 */
.L_x_64:
[----:B------:R-:W-:Y:S02]  /*3480*/  LEA R0, R10, UR41, 0x3 ;  /* 0x000000290a007c11 */ /* 0x000fe4000f8e18ff */
[----:B------:R-:W-:Y:S02]  /*3490*/  SHF.L.U32 R5, R9, 0x1f, RZ ;  /* 0x0000001f09057819 */ /* 0x000fe400000006ff */
[----:B------:R-:W-:Y:S01]  /*34a0*/  PLOP3.LUT P0, PT, PT, PT, UP4, 0x80, 0x8 ;  /* 0x000000000008781c */ /* 0x000fe20003f0f048 */
[----:B------:R-:W-:Y:S01]  /*34b0*/  VIADD R3, R0, 0x80 ;  /* 0x0000008000037836 */ /* 0x000fe20000000000 */
[----:B-1----:R-:W1:Y:S02]  /*34c0*/  SYNCS.PHASECHK.TRANS64.TRYWAIT P1, [R0+URZ+0x70], R5 ;  /* 0x00007005000075a7 */ /* 0x002e6400080211ff */
[----:B-1-3--:R-:W-:Y:S09]  /*34d0*/  @!P1 BRA `(.L_x_58) ;  /* 0x0000008800009947 */ /* 0x00aff20003800000 */
.L_x_183:
[----:B------:R-:W-:Y:S01]  /*34e0*/  LEA R4, R10, UR41, 0x4 ;  /* 0x000000290a047c11 */ /* 0x000fe2000f8e20ff */
[----:B------:R-:W-:Y:S01]  /*34f0*/  @UP4 ULEA UR4, UR39, UR41, 0x3 ;  /* 0x0000002927044291 */ /* 0x000fe2000f8e18ff */
[----:B------:R-:W-:Y:S01]  /*3500*/  PLOP3.LUT P2, PT, PT, PT, PT, 0x80, 0x8 ;  /* 0x000000000008781c */ /* 0x000fe20003f4f070 */
[----:B------:R-:W-:Y:S01]  /*3510*/  ULEA UR46, UR45, UR41, 0x3 ;  /* 0x000000292d2e7291 */ /* 0x000fe2000f8e18ff */
[----:B------:R-:W-:Y:S02]  /*3520*/  PRMT R3, RZ, 0x654, R3 ;  /* 0x00000654ff037816 */ /* 0x000fe40000000003 */
[----:B-1----:R-:W1:Y:S01]  /*3530*/  LDS.128 R4, [R4+0x100] ;  /* 0x0001000004047984 */ /* 0x002e620000000c00 */
[----:B------:R-:W-:Y:S02]  /*3540*/  @P0 SHF.L.U32 R2, R8, 0x1f, RZ ;  /* 0x0000001f08020819 */ /* 0x000fe400000006ff */
[----:B------:R-:W-:Y:S01]  /*3550*/  SHF.L.U32 R0, R11, 0x1f, RZ ;  /* 0x0000001f0b007819 */ /* 0x000fe200000006ff */
[----:B------:R-:W-:Y:S01]  /*3560*/  @!PT LDS RZ, [RZ] ;  /* 0x00000000fffff984 */ /* 0x000fe20000000800 */
[----:B------:R-:W-:Y:S01]  /*3570*/  @!PT LDS RZ, [RZ] ;  /* 0x00000000fffff984 */ /* 0x000fe20000000800 */
[----:B------:R-:W-:Y:S01]  /*3580*/  @!PT LDS RZ, [RZ] ;  /* 0x00000000fffff984 */ /* 0x000fe20000000800 */
[----:B------:R-:W-:Y:S01]  /*3590*/  @!PT LDS RZ, [RZ] ;  /* 0x00000000fffff984 */ /* 0x000fe20000000800 */
[----:B------:R2:W-:Y:S06]  /*35a0*/  MEMBAR.ALL.CTA ;  /* 0x0000000000007992 */ /* 0x0005ec0000008000 */
[----:B--2---:R-:W2:Y:S02]  /*35b0*/  FENCE.VIEW.ASYNC.S ;  /* 0x00000000000073c6 */ /* 0x004ea40000000000 */
[----:B--2---:R2:W-:Y:S01]  /*35c0*/  SYNCS.ARRIVE.TRANS64.RED.A1T0 RZ, [R3+URZ], RZ ;  /* 0x000000ff03ff79a7 */ /* 0x0045e200081004ff */
[----:B------:R2:W3:Y:S01]  /*35d0*/  @P0 SYNCS.PHASECHK.TRANS64.TRYWAIT P2, [UR4], R2 ;  /* 0x00000002ff0005a7 */ /* 0x0004e20008041104 */
[----:B------:R-:W-:Y:S01]  /*35e0*/  ULEA.HI UR4, UR45, UR45, URZ, 0x1 ;  /* 0x0000002d2d047291 */ /* 0x000fe2000f8f08ff */
[----:B-1----:R-:W-:-:S03]  /*35f0*/  LOP3.LUT P1, RZ, R6, 0x1, RZ, 0xc0, !PT ;  /* 0x0000000106ff7812 */ /* 0x002fc6000782c0ff */
[----:B------:R-:W-:Y:S02]  /*3600*/  USHF.L.U32 UR5, UR4, 0x7, URZ ;  /* 0x0000000704057899 */ /* 0x000fe400080006ff */
[----:B------:R-:W-:Y:S02]  /*3610*/  ULOP3.LUT UR36, UR4, 0xffe, URZ, 0xc0, !UPT ;  /* 0x00000ffe04247892 */ /* 0x000fe4000f8ec0ff */
[----:B------:R-:W-:Y:S02]  /*3620*/  ULOP3.LUT UR4, UR5, 0xffffff00, URZ, 0xc0, !UPT ;  /* 0xffffff0005047892 */ /* 0x000fe4000f8ec0ff */
[----:B------:R-:W-:Y:S02]  /*3630*/  UIADD3 UR36, UPT, UPT, -UR36, UR45, URZ ;  /* 0x0000002d24247290 */ /* 0x000fe4000fffe1ff */
[----:B------:R-:W-:Y:S01]  /*3640*/  UIADD3 UR4, UPT, UPT, UR65, UR4, URZ ;  /* 0x0000000441047290 */ /* 0x000fe2000fffe0ff */
[----:B------:R-:W1:Y:S03]  /*3650*/  SYNCS.PHASECHK.TRANS64.TRYWAIT P0, [UR46+0xb0], R0 ;  /* 0x0000b000ff0075a7 */ /* 0x000e66000800112e */
[----:B------:R-:W-:Y:S01]  /*3660*/  ULEA UR36, UR36, UR4, 0x14 ;  /* 0x0000000424247291 */ /* 0x000fe2000f8ea0ff */
[----:B-123--:R-:W-:Y:S11]  /*3670*/  @!P0 BRA `(.L_x_59) ;  /* 0x0000008400ac8947 */ /* 0x00eff60003800000 */
.L_x_185:
[----:B------:R-:W-:Y:S01]  /*3680*/  IADD3 R10, PT, PT, R10, 0x1, RZ ;  /* 0x000000010a0a7810 */ /* 0x000fe20007ffe0ff */
[----:B------:R-:W-:Y:S06]  /*3690*/  BRA.U !UP4, `(.L_x_60) ;  /* 0x000000050c107547 */ /* 0x000fec000b800000 */
[----:B------:R-:W-:Y:S01]  /*36a0*/  UPLOP3.LUT UP2, UPT, UPT, UPT, UPT, 0x40, 0x4 ;  /* 0x000000000004789c */ /* 0x000fe20003f4e870 */
[----:B------:R-:W-:Y:S01]  /*36b0*/  UMOV UR38, UR64 ;  /* 0x0000004000267c82 */ /* 0x000fe20008000000 */
[----:B------:R-:W-:Y:S01]  /*36c0*/  UMOV UR37, UR47 ;  /* 0x0000002f00257c82 */ /* 0x000fe20008000000 */
[----:B------:R-:W-:-:S08]  /*36d0*/  UMOV UR5, UR39 ;  /* 0x0000002700057c82 */ /* 0x000fd00008000000 */
.L_x_63:
[----:B------:R-:W-:Y:S02]  /*36e0*/  UIADD3 UR38, UPT, UPT, UR38, 0x1, URZ ;  /* 0x0000000126267890 */ /* 0x000fe4000fffe0ff */
[----:B------:R-:W-:Y:S02]  /*36f0*/  ULEA UR7, UR5, UR41, 0x3 ;  /* 0x0000002905077291 */ /* 0x000fe4000f8e18ff */
[----:B------:R-:W-:Y:S01]  /*3700*/  UISETP.NE.AND UP3, UPT, UR38, URZ, UPT ;  /* 0x000000ff2600728c */ /* 0x000fe2000bf65270 */
[----:B--23--:R-:W-:Y:S10]  /*3710*/  @P2 BRA `(.L_x_61) ;  /* 0x00000000000c2947 */ /* 0x00cff40003800000 */
[----:B-1----:R-:W-:Y:S04]  /*3720*/  SHF.L.U32 R3, R8, 0x1f, RZ ;  /* 0x0000001f08037819 */ /* 0x002fe800000006ff */
[----:B------:R-:W1:Y:S02]  /*3730*/  SYNCS.PHASECHK.TRANS64.TRYWAIT P0, [UR7], R3 ;  /* 0x00000003ff0075a7 */ /* 0x000e640008001107 */
[----:B-1----:R-:W-:Y:S05]  /*3740*/  @!P0 BRA `(.L_x_62) ;  /* 0x0000008400908947 */ /* 0x002fea0003800000 */
.L_x_61:
[----:B------:R-:W-:Y:S01]  /*3750*/  UISETP.NE.AND UP0, UPT, UR37, 0x1, UPT ;  /* 0x000000012500788c */ /* 0x000fe2000bf05270 */
[----:B------:R-:W-:Y:S01]  /*3760*/  PLOP3.LUT P2, PT, PT, PT, PT, 0x80, 0x8 ;  /* 0x000000000008781c */ /* 0x000fe20003f4f070 */
[----:B------:R-:W-:Y:S02]  /*3770*/  UIADD3 UR4, UPT, UPT, UR5, 0x1, URZ ;  /* 0x0000000105047890 */ /* 0x000fe4000fffe0ff */
[----:B------:R-:W-:Y:S02]  /*3780*/  UIADD3 UR40, UPT, UPT, UR7, 0x10, URZ ;  /* 0x0000001007287890 */ /* 0x000fe4000fffe0ff */
[----:B------:R-:W-:Y:S01]  /*3790*/  UISETP.NE.AND UP1, UPT, UR4, 0x2, UPT ;  /* 0x000000020400788c */ /* 0x000fe2000bf25270 */
[----:B------:R-:W-:Y:S01]  /*37a0*/  PLOP3.LUT P0, PT, PT, PT, UP0, 0x80, 0x8 ;  /* 0x000000000008781c */ /* 0x000fe20003f0f008 */
[----:B------:R-:W-:Y:S02]  /*37b0*/  UIADD3 UR37, UPT, UPT, UR37, -0x1, URZ ;  /* 0xffffffff25257890 */ /* 0x000fe4000fffe0ff */
[----:B------:R-:W-:Y:S02]  /*37c0*/  USEL UR6, URZ, 0x1, UP1 ;  /* 0x00000001ff067887 */ /* 0x000fe40008800000 */
[----:B------:R-:W-:Y:S01]  /*37d0*/  USEL UR39, UR4, URZ, UP1 ;  /* 0x000000ff04277287 */ /* 0x000fe20008800000 */
[----:B------:R-:W-:Y:S01]  /*37e0*/  UMOV UR7, 0x40004040 ;  /* 0x4000404000077882 */ /* 0x000fe20000000000 */
[----:B------:R-:W-:Y:S02]  /*37f0*/  UMOV UR35, 0x40004040 ;  /* 0x4000404000237882 */ /* 0x000fe40000000000 */
[----:B------:R-:W-:Y:S01]  /*3800*/  @UP0 ULEA UR4, UR39, UR41, 0x3 ;  /* 0x0000002927040291 */ /* 0x000fe2000f8e18ff */
[----:B------:R-:W-:Y:S01]  /*3810*/  LOP3.LUT R8, R8, UR6, RZ, 0x3c, !PT ;  /* 0x0000000608087c12 */ /* 0x000fe2000f8e3cff */
[----:B------:R-:W-:Y:S01]  /*3820*/  ULEA UR6, UR5, UR44, 0xc ;  /* 0x0000002c05067291 */ /* 0x000fe2000f8e60ff */
[----:B------:R-:W-:Y:S02]  /*3830*/  UMOV UR33, 0x40004040 ;  /* 0x4000404000217882 */ /* 0x000fe40000000000 */
[----:B-1----:R-:W-:Y:S01]  /*3840*/  @P0 SHF.L.U32 R0, R8, 0x1f, RZ ;  /* 0x0000001f08000819 */ /* 0x002fe200000006ff */
[----:B------:R-:W-:Y:S02]  /*3850*/  UIADD3 UR34, UPT, UPT, UR6, 0x2, URZ ;  /* 0x0000000206227890 */ /* 0x000fe4000fffe0ff */
[----:B------:R-:W-:Y:S01]  /*3860*/  UIADD3 UR30, UPT, UPT, UR6, 0x4, URZ ;  /* 0x00000004061e7890 */ /* 0x000fe2000fffe0ff */
[----:B------:R2:W3:Y:S01]  /*3870*/  @P0 SYNCS.PHASECHK.TRANS64.TRYWAIT P2, [UR4], R0 ;  /* 0x00000000ff0005a7 */ /* 0x0004e20008041104 */
[----:B------:R-:W-:Y:S02]  /*3880*/  ULEA UR4, UR5, UR43, 0xa ;  /* 0x0000002b05047291 */ /* 0x000fe4000f8e50ff */
[----:B------:R-:W-:Y:S02]  /*3890*/  UIADD3 UR26, UPT, UPT, UR6, 0x6, URZ ;  /* 0x00000006061a7890 */ /* 0x000fe4000fffe0ff */
        /* <DEDUP_REMOVED lines=10> */
[----:B------:R-:W-:Y:S01]  /*3940*/  UIADD3 UR8, UPT, UPT, UR4, 0x206, URZ ;  /* 0x0000020604087890 */ /* 0x000fe2000fffe0ff */
[----:B------:R-:W-:Y:S01]  /*3950*/  UMOV UR5, 0x40004040 ;  /* 0x4000404000057882 */ /* 0x000fe20000000000 */
[----:B------:R-:W-:Y:S01]  /*3960*/  UMOV UR31, 0x40004040 ;  /* 0x40004040001f7882 */ /* 0x000fe20000000000 */
[----:B------:R1:W-:Y:S01]  /*3970*/  UTCHMMA gdesc[UR4], gdesc[UR6], tmem[UR36], tmem[UR62], idesc[UR63], UP2 ;  /* 0x00ff3e06040075ea */ /* 0x0003e20009000024 */
[----:B------:R-:W-:Y:S01]  /*3980*/  UPLOP3.LUT UP2, UPT, UPT, UPT, UPT, 0x80, 0x8 ;  /* 0x000000000008789c */ /* 0x000fe20003f4f070 */
[----:B------:R2:W-:Y:S01]  /*3990*/  UTCHMMA gdesc[UR32], gdesc[UR34], tmem[UR36], tmem[UR60], idesc[UR61], UPT ;  /* 0x00ff3c22200075ea */ /* 0x0005e2000b800024 */
[----:B------:R-:W-:Y:S01]  /*39a0*/  UMOV UR29, 0x40004040 ;  /* 0x40004040001d7882 */ /* 0x000fe20000000000 */
[----:B------:R-:W-:Y:S01]  /*39b0*/  UMOV UR27, 0x40004040 ;  /* 0x40004040001b7882 */ /* 0x000fe20000000000 */
        /* <DEDUP_REMOVED lines=12> */
[----:B------:R-:W-:Y:S01]  /*3a80*/  UMOV UR9, 0x40004040 ;  /* 0x4000404000097882 */ /* 0x000fe20000000000 */
[----:B------:R2:W-:Y:S01]  /*3a90*/  UTCHMMA gdesc[UR12], gdesc[UR14], tmem[UR36], tmem[UR50], idesc[UR51], UPT ;  /* 0x00ff320e0c0075ea */ /* 0x0005e2000b800024 */
[----:B------:R2:W-:Y:S01]  /*3aa0*/  UTCHMMA gdesc[UR8], gdesc[UR10], tmem[UR36], tmem[UR48], idesc[UR49], UPT ;  /* 0x00ff300a080075ea */ /* 0x0005e2000b800024 */
[----:B------:R2:W-:Y:S01]  /*3ab0*/  UTCBAR.MULTICAST [UR40], URZ, UR42 ;  /* 0x000000ff280073e9 */ /* 0x0005e2000800082a */
[----:B-1----:R-:W-:Y:S01]  /*3ac0*/  UMOV UR5, UR39 ;  /* 0x0000002700057c82 */ /* 0x002fe20008000000 */
[----:B------:R-:W-:Y:S05]  /*3ad0*/  BRA.U UP3, `(.L_x_63) ;  /* 0xfffffffd03007547 */ /* 0x000fea000b83ffff */
.L_x_60:
[----:B------:R-:W-:Y:S01]  /*3ae0*/  UIADD3 UR4, UPT, UPT, UR45, 0x1, URZ ;  /* 0x000000012d047890 */ /* 0x000fe2000fffe0ff */
[C---:B------:R-:W-:Y:S01]  /*3af0*/  ISETP.NE.AND P0, PT, R10.reuse, 0x2, PT ;  /* 0x000000020a00780c */ /* 0x040fe20003f05270 */
[----:B------:R-:W-:Y:S02]  /*3b00*/  UIADD3 UR5, UPT, UPT, UR46, 0x90, URZ ;  /* 0x000000902e057890 */ /* 0x000fe4000fffe0ff */
[----:B------:R-:W-:Y:S01]  /*3b10*/  UISETP.NE.AND UP0, UPT, UR4, 0x4, UPT ;  /* 0x000000040400788c */ /* 0x000fe2000bf05270 */
[----:B-12---:R-:W-:Y:S02]  /*3b20*/  SEL R0, RZ, 0x1, P0 ;  /* 0x00000001ff007807 */ /* 0x006fe40000000000 */
[----:B------:R-:W-:Y:S01]  /*3b30*/  SEL R10, R10, RZ, P0 ;  /* 0x000000ff0a0a7207 */ /* 0x000fe20000000000 */
[----:B------:R-:W-:Y:S01]  /*3b40*/  USEL UR6, URZ, 0x1, UP0 ;  /* 0x00000001ff067887 */ /* 0x000fe20008000000 */
[----:B------:R-:W-:Y:S01]  /*3b50*/  LOP3.LUT R9, R9, R0, RZ, 0x3c, !PT ;  /* 0x0000000009097212 */ /* 0x000fe200078e3cff */
[----:B------:R-:W-:Y:S01]  /*3b60*/  USEL UR45, UR4, URZ, UP0 ;  /* 0x000000ff042d7287 */ /* 0x000fe20008000000 */
[----:B------:R1:W-:Y:S03]  /*3b70*/  UTCBAR [UR5], URZ ;  /* 0x000000ff050073e9 */ /* 0x0003e600080000ff */
[----:B------:R-:W-:Y:S01]  /*3b80*/  LOP3.LUT R11, R11, UR6, RZ, 0x3c, !PT ;  /* 0x000000060b0b7c12 */ /* 0x000fe2000f8e3cff */
[----:B------:R-:W-:Y:S07]  /*3b90*/  @P1 BRA `(.L_x_64) ;  /* 0xfffffff800381947 */ /* 0x000fee000383ffff */
[----:B------:R-:W2:Y:S01]  /*3ba0*/  S2UR UR8, SR_CgaCtaId ;  /* 0x00000000000879c3 */ /* 0x000ea20000008800 */
[----:B------:R-:W-:Y:S01]  /*3bb0*/  ELECT P0, URZ, PT ;  /* 0x0000000000ff782f */ /* 0x000fe20003800000 */
[----:B------:R-:W-:Y:S01]  /*3bc0*/  IMAD.MOV.U32 R0, RZ, RZ, 0x1 ;  /* 0x00000001ff007424 */ /* 0x000fe200078e00ff */
[----:B------:R-:W-:Y:S01]  /*3bd0*/  UIADD3 UR41, UPT, UPT, UR41, 0xb0, URZ ;  /* 0x000000b029297890 */ /* 0x000fe2000fffe0ff */
[----:B------:R-:W-:Y:S01]  /*3be0*/  SHF.L.U32 R3, R11, 0x1f, RZ ;  /* 0x0000001f0b037819 */ /* 0x000fe200000006ff */
[----:B------:R-:W-:-:S03]  /*3bf0*/  UMOV UR4, 0x40 ;  /* 0x0000004000047882 */ /* 0x000fc60000000000 */
[----:B------:R-:W-:Y:S01]  /*3c00*/  UVIRTCOUNT.DEALLOC.SMPOOL 0x80 ;  /* 0x000000800000784c */ /* 0x000fe20000000000 */
[----:B--2---:R-:W-:Y:S02]  /*3c10*/  ULEA UR8, UR8, UR4, 0x18 ;  /* 0x0000000408087291 */ /* 0x004fe4000f8ec0ff */
[----:B------:R-:W-:-:S07]  /*3c20*/  ULEA UR4, UR45, UR41, 0x3 ;  /* 0x000000292d047291 */ /* 0x000fce000f8e18ff */
[----:B------:R2:W-:Y:S02]  /*3c30*/  @P0 STS.U8 [UR8+0x1c], R0 ;  /* 0x00001c00ff000988 */ /* 0x0005e40008000008 */
[----:B------:R-:W4:Y:S02]  /*3c40*/  SYNCS.PHASECHK.TRANS64.TRYWAIT P0, [UR4], R3 ;  /* 0x00000003ff0075a7 */ /* 0x000f240008001104 */
[----:B--2-4-:R-:W-:Y:S05]  /*3c50*/  @!P0 BRA `(.L_x_65) ;  /* 0x0000008000648947 */ /* 0x014fea0003800000 */
.L_x_188:
[----:B------:R-:W-:-:S04]  /*3c60*/  UIADD3 UR4, UPT, UPT, UR45, 0x1, URZ ;  /* 0x000000012d047890 */ /* 0x000fc8000fffe0ff */
[----:B------:R-:W-:-:S04]  /*3c70*/  UISETP.NE.AND UP0, UPT, UR4, 0x4, UPT ;  /* 0x000000040400788c */ /* 0x000fc8000bf05270 */
[----:B------:R-:W-:Y:S02]  /*3c80*/  USEL UR6, URZ, 0x1, UP0 ;  /* 0x00000001ff067887 */ /* 0x000fe40008000000 */
[----:B------:R-:W-:-:S04]  /*3c90*/  USEL UR4, UR4, URZ, UP0 ;  /* 0x000000ff04047287 */ /* 0x000fc80008000000 */
[----:B-1----:R-:W-:Y:S01]  /*3ca0*/  ULEA UR5, UR4, UR41, 0x3 ;  /* 0x0000002904057291 */ /* 0x002fe2000f8e18ff */
[----:B------:R-:W-:-:S04]  /*3cb0*/  LOP3.LUT R2, R11, UR6, RZ, 0x3c, !PT ;  /* 0x000000060b027c12 */ /* 0x000fc8000f8e3cff */
[----:B--2---:R-:W-:-:S04]  /*3cc0*/  SHF.L.U32 R3, R2, 0x1f, RZ ;  /* 0x0000001f02037819 */ /* 0x004fc800000006ff */
[----:B------:R-:W1:Y:S02]  /*3cd0*/  SYNCS.PHASECHK.TRANS64.TRYWAIT P0, [UR5], R3 ;  /* 0x00000003ff0075a7 */ /* 0x000e640008001105 */
[----:B-1----:R-:W-:Y:S05]  /*3ce0*/  @!P0 BRA `(.L_x_66) ;  /* 0x0000008000588947 */ /* 0x002fea0003800000 */
.L_x_190:
[----:B------:R-:W-:-:S04]  /*3cf0*/  UIADD3 UR4, UPT, UPT, UR4, 0x1, URZ ;  /* 0x0000000104047890 */ /* 0x000fc8000fffe0ff */
[----:B------:R-:W-:-:S04]  /*3d00*/  UISETP.NE.AND UP0, UPT, UR4, 0x4, UPT ;  /* 0x000000040400788c */ /* 0x000fc8000bf05270 */
[----:B------:R-:W-:Y:S02]  /*3d10*/  USEL UR6, URZ, 0x1, UP0 ;  /* 0x00000001ff067887 */ /* 0x000fe40008000000 */
[----:B------:R-:W-:-:S04]  /*3d20*/  USEL UR4, UR4, URZ, UP0 ;  /* 0x000000ff04047287 */ /* 0x000fc80008000000 */
[----:B------:R-:W-:Y:S01]  /*3d30*/  ULEA UR5, UR4, UR41, 0x3 ;  /* 0x0000002904057291 */ /* 0x000fe2000f8e18ff */
[----:B------:R-:W-:-:S04]  /*3d40*/  LOP3.LUT R2, R2, UR6, RZ, 0x3c, !PT ;  /* 0x0000000602027c12 */ /* 0x000fc8000f8e3cff */
[----:B-1----:R-:W-:-:S04]  /*3d50*/  SHF.L.U32 R3, R2, 0x1f, RZ ;  /* 0x0000001f02037819 */ /* 0x002fc800000006ff */
[----:B------:R-:W1:Y:S02]  /*3d60*/  SYNCS.PHASECHK.TRANS64.TRYWAIT P0, [UR5], R3 ;  /* 0x00000003ff0075a7 */ /* 0x000e640008001105 */
[----:B-1----:R-:W-:Y:S05]  /*3d70*/  @!P0 BRA `(.L_x_67) ;  /* 0x00000080004c8947 */ /* 0x002fea0003800000 */
.L_x_192:
[----:B------:R-:W-:-:S04]  /*3d80*/  UIADD3 UR4, UPT, UPT, UR4, 0x1, URZ ;  /* 0x0000000104047890 */ /* 0x000fc8000fffe0ff */
[----:B------:R-:W-:-:S04]  /*3d90*/  UISETP.NE.AND UP0, UPT, UR4, 0x4, UPT ;  /* 0x000000040400788c */ /* 0x000fc8000bf05270 */
[----:B------:R-:W-:Y:S02]  /*3da0*/  USEL UR5, URZ, 0x1, UP0 ;  /* 0x00000001ff057887 */ /* 0x000fe40008000000 */
[----:B------:R-:W-:-:S04]  /*3db0*/  USEL UR4, UR4, URZ, UP0 ;  /* 0x000000ff04047287 */ /* 0x000fc80008000000 */
[----:B------:R-:W-:Y:S01]  /*3dc0*/  ULEA UR4, UR4, UR41, 0x3 ;  /* 0x0000002904047291 */ /* 0x000fe2000f8e18ff */
[----:B-1----:R-:W-:-:S04]  /*3dd0*/  LOP3.LUT R3, R2, UR5, RZ, 0x3c, !PT ;  /* 0x0000000502037c12 */ /* 0x002fc8000f8e3cff */
[----:B------:R-:W-:-:S04]  /*3de0*/  SHF.L.U32 R3, R3, 0x1f, RZ ;  /* 0x0000001f03037819 */ /* 0x000fc800000006ff */
[----:B------:R-:W1:Y:S02]  /*3df0*/  SYNCS.PHASECHK.TRANS64.TRYWAIT P0, [UR4], R3 ;  /* 0x00000003ff0075a7 */ /* 0x000e640008001104 */
[----:B-1----:R-:W-:Y:S05]  /*3e00*/  @!P0 BRA `(.L_x_68) ;  /* 0x0000008000408947 */ /* 0x002fea0003800000 */
.L_x_194:
[----:B------:R-:W-:Y:S01]  /*3e10*/  NOP ;  /* 0x0000000000007918 */ /* 0x000fe20000000000 */
[----:B-1----:R-:W1:Y:S01]  /*3e20*/  LDS R0, [UR8+0x14] ;  /* 0x00001408ff007984 */ /* 0x002e620008000800 */
[----:B------:R-:W-:Y:S01]  /*3e30*/  ULOP3.LUT UR4, UR65, 0xffff, URZ, 0xc0, !UPT ;  /* 0x0000ffff41047892 */ /* 0x000fe2000f8ec0ff */
[----:B------:R-:W-:Y:S01]  /*3e40*/  UMOV UR5, 0xffff ;  /* 0x0000ffff00057882 */ /* 0x000fe20000000000 */
[----:B------:R-:W-:Y:S02]  /*3e50*/  UMOV UR6, 0x1 ;  /* 0x0000000100067882 */ /* 0x000fe40000000000 */
[----:B------:R-:W-:-:S04]  /*3e60*/  USHF.R.U32.HI UR4, URZ, 0x5, UR4 ;  /* 0x00000005ff047899 */ /* 0x000fc80008011604 */
[----:B------:R-:W-:Y:S02]  /*3e70*/  USHF.L.U32 UR5, UR5, UR4, URZ ;  /* 0x0000000405057299 */ /* 0x000fe400080006ff */
[----:B------:R-:W-:-:S04]  /*3e80*/  USHF.L.U32 UR4, UR6, UR4, URZ ;  /* 0x0000000406047299 */ /* 0x000fc800080006ff */
[----:B-1----:R-:W-:-:S04]  /*3e90*/  LOP3.LUT R0, R0, UR5, RZ, 0xc0, !PT ;  /* 0x0000000500007c12 */ /* 0x002fc8000f8ec0ff */
[----:B------:R-:W-:-:S13]  /*3ea0*/  ISETP.NE.AND P0, PT, R0, UR5, PT ;  /* 0x0000000500007c0c */ /* 0x000fda000bf05270 */
[----:B------:R-:W-:Y:S05]  /*3eb0*/  @P0 BRA `(.L_x_69) ;  /* 0x0000000000580947 */ /* 0x000fea0003800000 */
[----:B------:R-:W1:Y:S02]  /*3ec0*/  LDS R0, [UR8+0x18] ;  /* 0x00001808ff007984 */ /* 0x000e640008000800 */
[----:B-1----:R-:W-:-:S04]  /*3ed0*/  LOP3.LUT R0, R0, UR4, RZ, 0xc0, !PT ;  /* 0x0000000400007c12 */ /* 0x002fc8000f8ec0ff */
[----:B------:R-:W-:-:S13]  /*3ee0*/  ISETP.NE.AND P0, PT, R0, UR4, PT ;  /* 0x0000000400007c0c */ /* 0x000fda000bf05270 */
[----:B------:R-:W-:Y:S05]  /*3ef0*/  @P0 BRA `(.L_x_70) ;  /* 0x00000000003c0947 */ /* 0x000fea0003800000 */
[----:B------:R-:W1:Y:S01]  /*3f00*/  S2R R2, SR_LANEID ;  /* 0x0000000000027919 */ /* 0x000e620000000000 */
[----:B------:R-:W-:Y:S01]  /*3f10*/  ULOP3.LUT UR5, URZ, UR5, URZ, 0x33, !UPT ;  /* 0x00000005ff057292 */ /* 0x000fe2000f8e33ff */
[----:B------:R-:W-:Y:S01]  /*3f20*/  LOP3.LUT R4, RZ, UR4, RZ, 0x33, !PT ;  /* 0x00000004ff047c12 */ /* 0x000fe2000f8e33ff */
[----:B------:R-:W-:Y:S02]  /*3f30*/  VOTEU.ANY UR4, UPT, PT ;  /* 0x0000000000047886 */ /* 0x000fe400038e0100 */
[----:B------:R-:W-:Y:S01]  /*3f40*/  UFLO.U32 UR4, UR4 ;  /* 0x00000004000472bd */ /* 0x000fe200080e0000 */
[----:B------:R-:W2:Y:S01]  /*3f50*/  REDUX UR6, R4 ;  /* 0x00000000040673c4 */ /* 0x000ea20000000000 */
[----:B------:R-:W-:-:S06]  /*3f60*/  IMAD.U32 R0, RZ, RZ, UR5 ;  /* 0x00000005ff007e24 */ /* 0x000fcc000f8e00ff */
[----:B------:R4:W-:Y:S01]  /*3f70*/  UTCATOMSWS.AND URZ, UR5 ;  /* 0x0000000500ff79e3 */ /* 0x0009e20008000000 */
[----:B------:R-:W3:Y:S01]  /*3f80*/  REDUX UR7, R0 ;  /* 0x00000000000773c4 */ /* 0x000ee20000000000 */
[----:B-1----:R-:W-:Y:S01]  /*3f90*/  ISETP.EQ.U32.AND P0, PT, R2, UR4, PT ;  /* 0x0000000402007c0c */ /* 0x002fe2000bf02070 */
[----:B--2---:R-:W-:Y:S01]  /*3fa0*/  IMAD.U32 R2, RZ, RZ, UR6 ;  /* 0x00000006ff027e24 */ /* 0x004fe2000f8e00ff */
[----:B---3--:R-:W-:-:S11]  /*3fb0*/  MOV R3, UR7 ;  /* 0x0000000700037c02 */ /* 0x008fd60008000f00 */
[----:B------:R4:W-:Y:S04]  /*3fc0*/  @P0 ATOMS.AND RZ, [UR8+0x14], R3 ;  /* 0x00001403ffff098c */ /* 0x0009e8000a800008 */
[----:B------:R4:W-:Y:S01]  /*3fd0*/  @P0 ATOMS.AND RZ, [UR8+0x18], R2 ;  /* 0x00001802ffff098c */ /* 0x0009e2000a800008 */
[----:B------:R-:W-:Y:S05]  /*3fe0*/  BRA `(.L_x_71) ;  /* 0x0000000000147947 */ /* 0x000fea0003800000 */
.L_x_70:
[----:B------:R-:W-:Y:S02]  /*3ff0*/  MOV R2, 0x4010 ;  /* 0x0000401000027802 */ /* 0x000fe40000000f00 */
[----:B---3-5:R-:W-:Y:S05]  /*4000*/  CALL.REL.NOINC `($__internal_0_$__cuda_sm10x_tcgen05_guardrail_trap_col_being_dealloced_not_returned_by_alloc) ;  /* 0x0000008400d87944 */ /* 0x028fea0003c00000 */
[----:B------:R-:W-:Y:S05]  /*4010*/  BRA `(.L_x_71) ;  /* 0x0000000000087947 */ /* 0x000fea0003800000 */
.L_x_69:
[----:B------:R-:W-:Y:S02]  /*4020*/  MOV R2, 0x4040 ;  /* 0x0000404000027802 */ /* 0x000fe40000000f00 */
[----:B---3-5:R-:W-:Y:S05]  /*4030*/  CALL.REL.NOINC `($__internal_2_$__cuda_sm10x_tcgen05_guardrail_trap_unallocated_columns_being_dealloced) ;  /* 0x0000008400e47944 */ /* 0x028fea0003c00000 */
.L_x_71:
[----:B------:R-:W-:Y:S01]  /*4040*/  NOP ;  /* 0x0000000000007918 */ /* 0x000fe20000000000 */
[----:B----4-:R-:W-:Y:S05]  /*4050*/  EXIT ;  /* 0x000000000000794d */ /* 0x010fea0003800000 */
.L_x_53:
[----:B------:R-:W-:-:S09]  /*4060*/  UISETP.NE.OR UP0, UPT, UR18, 0x3, !UP3 ;  /* 0x000000031200788c */ /* 0x000fd2000df05670 */
[----:B------:R-:W-:Y:S05]  /*4070*/  BRA.U UP0, `(.L_x_72) ;  /* 0x0000001900007547 */ /* 0x000fea000b800000 */
[----:B------:R-:W2:Y:S01]  /*4080*/  LDCU.64 UR4, c[0x0][0x888] ;  /* 0x00011100ff0477ac */ /* 0x000ea20008000a00 */
[----:B------:R-:W3:Y:S01]  /*4090*/  LDC.64 R12, c[0x0][0x348] ;  /* 0x0000d200ff0c7b82 */ /* 0x000ee20000000a00 */
[----:B------:R-:W-:Y:S01]  /*40a0*/  HFMA2 R10, -RZ, RZ, 0, 0 ;  /* 0x00000000ff0a7431 */ /* 0x000fe200000001ff */
[----:B------:R-:W-:Y:S01]  /*40b0*/  MOV R9, RZ ;  /* 0x000000ff00097202 */ /* 0x000fe20000000f00 */
[----:B------:R-:W4:Y:S01]  /*40c0*/  LDCU UR38, c[0x0][0x370] ;  /* 0x00006e00ff2677ac */ /* 0x000f220008000800 */
[----:B------:R-:W-:Y:S01]  /*40d0*/  HFMA2 R3, -RZ, RZ, 0, 0.0078125 ;  /* 0x00002000ff037431 */ /* 0x000fe200000001ff */
[----:B------:R-:W4:Y:S01]  /*40e0*/  LDCU.128 UR48, c[0x0][0xb10] ;  /* 0x00016200ff3077ac */ /* 0x000f220008000c00 */
[----:B------:R-:W1:Y:S01]  /*40f0*/  LDCU UR37, c[0x0][0x374] ;  /* 0x00006e80ff2577ac */ /* 0x000e620008000800 */
[----:B------:R-:W1:Y:S01]  /*4100*/  LDCU.64 UR30, c[0x0][0x890] ;  /* 0x00011200ff1e77ac */ /* 0x000e620008000a00 */
[----:B--2---:R-:W-:Y:S01]  /*4110*/  UISETP.NE.U32.AND UP0, UPT, UR4, URZ, UPT ;  /* 0x000000ff0400728c */ /* 0x004fe2000bf05070 */
[----:B------:R-:W2:Y:S01]  /*4120*/  LDCU UR15, c[0x0][0xb0c] ;  /* 0x00016180ff0f77ac */ /* 0x000ea20008000800 */
[----:B------:R-:W3:Y:S01]  /*4130*/  LDCU UR53, c[0x0][0xb20] ;  /* 0x00016400ff3577ac */ /* 0x000ee20008000800 */
[----:B------:R-:W3:Y:S01]  /*4140*/  LDCU UR4, c[0x0][0xb30] ;  /* 0x00016600ff0477ac */ /* 0x000ee20008000800 */
[----:B----4-:R-:W-:-:S02]  /*4150*/  UIMAD.WIDE.U32 UR6, UR38, UR48, URZ ;  /* 0x00000030260672a5 */ /* 0x010fc4000f8e00ff */
[----:B-1----:R-:W-:Y:S02]  /*4160*/  UIMAD.WIDE.U32 UR8, UR37, UR51, URZ ;  /* 0x00000033250872a5 */ /* 0x002fe4000f8e00ff */
[----:B------:R-:W-:Y:S01]  /*4170*/  UISETP.NE.AND.EX UP6, UPT, UR5, URZ, UPT, UP0 ;  /* 0x000000ff0500728c */ /* 0x000fe2000bfc5300 */
[----:B------:R-:W-:Y:S01]  /*4180*/  UMOV UR21, 0x400 ;  /* 0x0000040000157882 */ /* 0x000fe20000000000 */
[----:B------:R-:W-:Y:S02]  /*4190*/  UISETP.NE.AND UP0, UPT, UR45, 0x1, UPT ;  /* 0x000000012d00788c */ /* 0x000fe4000bf05270 */
[----:B------:R-:W-:Y:S02]  /*41a0*/  UISETP.NE.U32.AND UP0, UPT, UR30, URZ, UPT ;  /* 0x000000ff1e00728c */ /* 0x000fe4000bf05070 */
[----:B------:R-:W-:Y:S02]  /*41b0*/  ULEA UR21, UR52, UR21, 0x18 ;  /* 0x0000001534157291 */ /* 0x000fe4000f8ec0ff */
[----:B------:R-:W-:Y:S01]  /*41c0*/  USEL UR39, URZ, 0x1, UP5 ;  /* 0x00000001ff277887 */ /* 0x000fe2000a800000 */
[----:B------:R-:W-:Y:S01]  /*41d0*/  UMOV UR6, UR7 ;  /* 0x0000000700067c82 */ /* 0x000fe20008000000 */
[----:B------:R-:W-:Y:S01]  /*41e0*/  UMOV UR46, UR9 ;  /* 0x00000009002e7c82 */ /* 0x000fe20008000000 */
[----:B------:R-:W-:-:S02]  /*41f0*/  UISETP.GE.AND UP2, UPT, UR45, 0x1, UPT ;  /* 0x000000012d00788c */ /* 0x000fc4000bf46270 */
[----:B------:R-:W-:Y:S02]  /*4200*/  UISETP.NE.AND.EX UP5, UPT, UR31, URZ, UPT, UP0 ;  /* 0x000000ff1f00728c */ /* 0x000fe4000bfa5300 */
[----:B------:R-:W-:Y:S01]  /*4210*/  UPLOP3.LUT UP3, UPT, UPT, UPT, UPT, 0x40, 0x4 ;  /* 0x000000000004789c */ /* 0x000fe20003f6e870 */
[----:B------:R-:W1:Y:S01]  /*4220*/  LDCU.64 UR22, c[0x0][0xb28] ;  /* 0x00016500ff1677ac */ /* 0x000e620008000a00 */
[----:B--2---:R-:W-:Y:S02]  /*4230*/  UISETP.NE.AND UP2, UPT, UR15, 0x1, UPT ;  /* 0x000000010f00788c */ /* 0x004fe4000bf45270 */
[----:B------:R-:W-:Y:S02]  /*4240*/  UIADD3 UR41, UPT, UPT, UR21, 0x20, URZ ;  /* 0x0000002015297890 */ /* 0x000fe4000fffe0ff */
[----:B------:R-:W-:Y:S02]  /*4250*/  UIADD3 UR33, UPT, UPT, UR21, 0x28, URZ ;  /* 0x0000002815217890 */ /* 0x000fe4000fffe0ff */
[----:B------:R-:W-:-:S02]  /*4260*/  UIADD3 UR25, UPT, UPT, UR21, 0x30, URZ ;  /* 0x0000003015197890 */ /* 0x000fc4000fffe0ff */
[----:B------:R-:W-:Y:S02]  /*4270*/  UIADD3 UR17, UPT, UPT, UR21, 0x38, URZ ;  /* 0x0000003815117890 */ /* 0x000fe4000fffe0ff */
[----:B------:R-:W-:Y:S02]  /*4280*/  USHF.R.U32.HI UR47, URZ, UR49, UR6 ;  /* 0x00000031ff2f7299 */ /* 0x000fe40008011606 */
[----:B---3--:R-:W-:Y:S02]  /*4290*/  USHF.R.U32.HI UR46, URZ, UR53, UR46 ;  /* 0x00000035ff2e7299 */ /* 0x008fe4000801162e */
[----:B------:R-:W-:Y:S02]  /*42a0*/  UISETP.NE.AND UP0, UPT, UR50, 0x1, UPT ;  /* 0x000000013200788c */ /* 0x000fe4000bf05270 */
[----:B------:R-:W-:-:S11]  /*42b0*/  UISETP.NE.AND UP4, UPT, UR4, 0x1, UPT ;  /* 0x000000010400788c */ /* 0x000fd6000bf85270 */
.L_x_87:
[C---:B------:R-:W-:Y:S02]  /*42c0*/  LEA R8, R10.reuse, UR21, 0x3 ;  /* 0x000000150a087c11 */ /* 0x040fe4000f8e18ff */
[----:B------:R-:W-:Y:S02]  /*42d0*/  SHF.L.U32 R5, R9, 0x1f, RZ ;  /* 0x0000001f09057819 */ /* 0x000fe400000006ff */
[----:B------:R-:W-:Y:S02]  /*42e0*/  LEA R6, R10, UR21, 0x4 ;  /* 0x000000150a067c11 */ /* 0x000fe4000f8e20ff */
[----:B--2---:R-:W2:Y:S02]  /*42f0*/  SYNCS.PHASECHK.TRANS64.TRYWAIT P0, [R8+URZ+0x70], R5 ;  /* 0x00007005080075a7 */ /* 0x004ea400080011ff */
[----:B--2---:R-:W-:Y:S05]  /*4300*/  @!P0 BRA `(.L_x_73) ;  /* 0x0000007c00188947 */ /* 0x004fea0003800000 */
.L_x_195:
[----:B--2---:R-:W2:Y:S01]  /*4310*/  LDS.128 R4, [R6+0x100] ;  /* 0x0001000006047984 */ /* 0x004ea20000000c00 */
[----:B------:R-:W-:Y:S01]  /*4320*/  UISETP.GE.AND UP0, UPT, UR45, 0x1, UPT ;  /* 0x000000012d00788c */ /* 0x000fe2000bf06270 */
[----:B------:R-:W-:Y:S01]  /*4330*/  @!PT LDS RZ, [RZ] ;  /* 0x00000000fffff984 */ /* 0x000fe20000000800 */
[----:B------:R-:W-:Y:S01]  /*4340*/  @!PT LDS RZ, [RZ] ;  /* 0x00000000fffff984 */ /* 0x000fe20000000800 */
[----:B------:R-:W-:Y:S01]  /*4350*/  @!PT LDS RZ, [RZ] ;  /* 0x00000000fffff984 */ /* 0x000fe20000000800 */
[----:B------:R-:W-:Y:S01]  /*4360*/  @!PT LDS RZ, [RZ] ;  /* 0x00000000fffff984 */ /* 0x000fe20000000800 */
[----:B------:R3:W-:Y:S06]  /*4370*/  MEMBAR.ALL.CTA ;  /* 0x0000000000007992 */ /* 0x0007ec0000008000 */
[----:B---3--:R-:W3:Y:S01]  /*4380*/  FENCE.VIEW.ASYNC.S ;  /* 0x00000000000073c6 */ /* 0x008ee20000000000 */
[----:B--2---:R-:W-:Y:S11]  /*4390*/  LOP3.LUT P0, RZ, R6, 0x1, RZ, 0xc0, !PT ;  /* 0x0000000106ff7812 */ /* 0x004ff6000780c0ff */
[----:B------:R-:W-:Y:S02]  /*43a0*/  @!UPT UIADD3 URZ, UPT, UPT, URZ, URZ, URZ ;  /* 0x000000fffffff290 */ /* 0x000fe4000fffe0ff */
[----:B---3--:R-:W-:Y:S01]  /*43b0*/  VOTEU.ANY UP2, P0 ;  /* 0x0000000000ff7886 */ /* 0x008fe20000040100 */
[----:B------:R-:W-:Y:S11]  /*43c0*/  PLOP3.LUT P0, PT, PT, PT, UP2, 0x80, 0x8 ;  /* 0x000000000008781c */ /* 0x000ff60003f0f028 */
[----:B------:R-:W-:Y:S02]  /*43d0*/  @!UPT UIADD3 URZ, UPT, UPT, URZ, URZ, URZ ;  /* 0x000000fffffff290 */ /* 0x000fe4000fffe0ff */
[----:B------:R-:W-:Y:S02]  /*43e0*/  @P0 SHF.R.U32.HI R0, RZ, 0x10, R5 ;  /* 0x00000010ff000819 */ /* 0x000fe40000011605 */
[----:B------:R-:W-:Y:S02]  /*43f0*/  @P0 MOV R2, R4 ;  /* 0x0000000400020202 */ /* 0x000fe40000000f00 */
[----:B------:R-:W-:Y:S01]  /*4400*/  @P0 R2UR UR4, R0 ;  /* 0x00000000000402ca */ /* 0x000fe200000e0000 */
[----:B------:R-:W-:Y:S01]  /*4410*/  VIADD R0, R8, 0x80 ;  /* 0x0000008008007836 */ /* 0x000fe20000000000 */
[----:B------:R-:W-:Y:S02]  /*4420*/  @P0 LOP3.LUT R4, R5, 0xffff, RZ, 0xc0, !PT ;  /* 0x0000ffff05040812 */ /* 0x000fe400078ec0ff */
[----:B------:R-:W-:Y:S02]  /*4430*/  @P0 R2UR UR6, R2 ;  /* 0x00000000020602ca */ /* 0x000fe400000e0000 */
[----:B------:R-:W-:Y:S02]  /*4440*/  PRMT R0, RZ, 0x654, R0 ;  /* 0x00000654ff007816 */ /* 0x000fe40000000000 */
[----:B------:R-:W-:Y:S02]  /*4450*/  @P0 R2UR UR5, R4 ;  /* 0x00000000040502ca */ /* 0x000fe400000e0000 */
[----:B------:R2:W-:Y:S03]  /*4460*/  SYNCS.ARRIVE.TRANS64.RED.A1T0 RZ, [R0+URZ], RZ ;  /* 0x000000ff00ff79a7 */ /* 0x0005e600081004ff */
[----:B------:R-:W-:Y:S04]  /*4470*/  @UP2 UMOV UR29, UR4 ;  /* 0x00000004001d2c82 */ /* 0x000fe80008000000 */
[----:B------:R-:W-:Y:S04]  /*4480*/  @UP2 UMOV UR14, UR6 ;  /* 0x00000006000e2c82 */ /* 0x000fe80008000000 */
[----:B------:R-:W-:Y:S01]  /*4490*/  @UP2 UMOV UR13, UR5 ;  /* 0x00000005000d2c82 */ /* 0x000fe20008000000 */
[----:B------:R-:W-:Y:S05]  /*44a0*/  BRA.U !UP0, `(.L_x_74) ;  /* 0x0000000108c07547 */ /* 0x000fea000b800000 */
[----:B------:R-:W-:Y:S02]  /*44b0*/  UIMAD.WIDE.U32 UR18, UR13, UR51, URZ ;  /* 0x000000330d1272a5 */ /* 0x000fe4000f8e00ff */
[----:B------:R-:W-:Y:S02]  /*44c0*/  UP2UR UR16, UPR, URZ, 0x4 ;  /* 0x00000004ff107883 */ /* 0x000fe40008000000 */
[----:B------:R-:W-:Y:S02]  /*44d0*/  UISETP.NE.AND UP2, UPT, UR50, 0x1, UPT ;  /* 0x000000013200788c */ /* 0x000fe4000bf45270 */
[----:B------:R-:W-:Y:S02]  /*44e0*/  UIMAD.WIDE.U32 UR26, UR14, UR48, URZ ;  /* 0x000000300e1a72a5 */ /* 0x000fe4000f8e00ff */
[----:B------:R-:W-:Y:S02]  /*44f0*/  USEL UR4, UR37, UR46, !UP2 ;  /* 0x0000002e25047287 */ /* 0x000fe4000d000000 */
[----:B------:R-:W-:Y:S02]  /*4500*/  UISETP.NE.AND UP0, UPT, UR15, 0x1, UPT ;  /* 0x000000010f00788c */ /* 0x000fe4000bf05270 */
[----:B------:R-:W-:Y:S02]  /*4510*/  UP2UR UR20, UPR, URZ, 0x2 ;  /* 0x00000002ff147883 */ /* 0x000fe40008000000 */
[----:B------:R-:W-:Y:S02]  /*4520*/  UISETP.NE.AND UP1, UPT, UR45, 0x1, UPT ;  /* 0x000000012d00788c */ /* 0x000fe4000bf25270 */
[----:B-1----:R-:W-:Y:S02]  /*4530*/  UIMAD.WIDE.U32 UR8, UR4, UR22, URZ ;  /* 0x00000016040872a5 */ /* 0x002fe4000f8e00ff */
[----:B------:R-:W-:Y:S01]  /*4540*/  USEL UR7, UR38, UR47, !UP0 ;  /* 0x0000002f26077287 */ /* 0x000fe2000c000000 */
[----:B------:R-:W-:Y:S02]  /*4550*/  UMOV UR5, UR19 ;  /* 0x0000001300057c82 */ /* 0x000fe40008000000 */
[----:B------:R-:W-:Y:S02]  /*4560*/  USHF.R.U32.HI UR6, URZ, UR53, UR5 ;  /* 0x00000035ff067299 */ /* 0x000fe40008011605 */
[----:B------:R-:W-:Y:S02]  /*4570*/  UIMAD.WIDE.U32 UR10, UR7, UR22, URZ ;  /* 0x00000016070a72a5 */ /* 0x000fe4000f8e00ff */
[----:B------:R-:W-:Y:S02]  /*4580*/  USEL UR6, UR13, UR6, !UP2 ;  /* 0x000000060d067287 */ /* 0x000fe4000d000000 */
[----:B------:R-:W-:Y:S01]  /*4590*/  UISETP.NE.AND UP2, UPT, UR16, URZ, UPT ;  /* 0x000000ff1000728c */ /* 0x000fe2000bf45270 */
[----:B------:R-:W-:Y:S02]  /*45a0*/  UMOV UR5, UR27 ;  /* 0x0000001b00057c82 */ /* 0x000fe40008000000 */
[----:B------:R-:W-:Y:S03]  /*45b0*/  USHF.R.U32.HI UR12, URZ, UR49, UR5 ;  /* 0x00000031ff0c7299 */ /* 0x000fe60008011605 */
[----:B------:R-:W-:Y:S02]  /*45c0*/  UMOV UR5, UR9 ;  /* 0x0000000900057c82 */ /* 0x000fe40008000000 */
[----:B------:R-:W-:Y:S03]  /*45d0*/  @UP1 USHF.R.U32.HI UR4, URZ, UR23, UR5 ;  /* 0x00000017ff041299 */ /* 0x000fe60008011605 */
[----:B------:R-:W-:Y:S01]  /*45e0*/  UMOV UR5, UR11 ;  /* 0x0000000b00057c82 */ /* 0x000fe20008000000 */
[----:B------:R-:W-:Y:S02]  /*45f0*/  UIMAD UR4, UR45, UR4, URZ ;  /* 0x000000042d0472a4 */ /* 0x000fe4000f8e02ff */
[----:B------:R-:W-:Y:S02]  /*4600*/  @UP1 USHF.R.U32.HI UR7, URZ, UR23, UR5 ;  /* 0x00000017ff071299 */ /* 0x000fe40008011605 */
[----:B------:R-:W-:Y:S02]  /*4610*/  USEL UR5, UR14, UR12, !UP0 ;  /* 0x0000000c0e057287 */ /* 0x000fe4000c000000 */
[----:B------:R-:W-:Y:S02]  /*4620*/  UIMAD.WIDE.U32 UR10, UR6, UR22, URZ ;  /* 0x00000016060a72a5 */ /* 0x000fe4000f8e00ff */
[----:B------:R-:W-:Y:S02]  /*4630*/  UIMAD UR8, UR45, UR7, URZ ;  /* 0x000000072d0872a4 */ /* 0x000fe4000f8e02ff */
[----:B------:R-:W-:Y:S03]  /*4640*/  UISETP.GE.AND UP0, UPT, UR6, UR4, UPT ;  /* 0x000000040600728c */ /* 0x000fe6000bf06270 */
[----:B------:R-:W-:Y:S01]  /*4650*/  UMOV UR4, UR11 ;  /* 0x0000000b00047c82 */ /* 0x000fe20008000000 */
[----:B------:R-:W-:Y:S02]  /*4660*/  UISETP.GE.OR UP0, UPT, UR5, UR8, UP0 ;  /* 0x000000080500728c */ /* 0x000fe40008706670 */
[----:B------:R-:W-:Y:S02]  /*4670*/  USHF.R.U32.HI UR4, URZ, UR23, UR4 ;  /* 0x00000017ff047299 */ /* 0x000fe40008011604 */
[----:B------:R-:W-:Y:S02]  /*4680*/  UIMAD.WIDE.U32 UR8, UR5, UR22, URZ ;  /* 0x00000016050872a5 */ /* 0x000fe4000f8e00ff */
[----:B------:R-:W-:Y:S04]  /*4690*/  USEL UR10, UR6, UR4, !UP1 ;  /* 0x00000004060a7287 */ /* 0x000fe8000c800000 */
[----:B------:R-:W-:Y:S01]  /*46a0*/  UIADD3 UR11, UPT, UPT, -UR10, URZ, URZ ;  /* 0x000000ff0a0b7290 */ /* 0x000fe2000fffe1ff */
[----:B------:R-:W-:Y:S02]  /*46b0*/  @!UP0 UMOV UR4, UR9 ;  /* 0x0000000900048c82 */ /* 0x000fe40008000000 */
[----:B------:R-:W-:Y:S02]  /*46c0*/  @!UP0 USHF.R.U32.HI UR4, URZ, UR23, UR4 ;  /* 0x00000017ff048299 */ /* 0x000fe40008011604 */
[----:B------:R-:W-:Y:S02]  /*46d0*/  UIMAD UR8, UR45, UR11, UR6 ;  /* 0x0000000b2d0872a4 */ /* 0x000fe4000f8e0206 */
[----:B------:R-:W-:Y:S02]  /*46e0*/  @!UP0 USEL UR4, UR5, UR4, !UP1 ;  /* 0x0000000405048287 */ /* 0x000fe4000c800000 */
[----:B------:R-:W-:Y:S02]  /*46f0*/  UISETP.NE.AND UP1, UPT, UR20, URZ, UPT ;  /* 0x000000ff1400728c */ /* 0x000fe4000bf25270 */
[----:B------:R-:W-:Y:S02]  /*4700*/  @!UP0 UIMAD UR7, UR7, UR8, UR4 ;  /* 0x00000008070782a4 */ /* 0x000fe4000f8e0204 */
[----:B------:R-:W-:Y:S02]  /*4710*/  @!UP0 UIADD3 UR9, UPT, UPT, UR10, -UR4, URZ ;  /* 0x800000040a098290 */ /* 0x000fe4000fffe0ff */
[----:B------:R-:W-:Y:S02]  /*4720*/  UIADD3 UR8, UPT, UPT, -UR6, URZ, URZ ;  /* 0x000000ff06087290 */ /* 0x000fe4000fffe1ff */
[----:B------:R-:W-:Y:S02]  /*4730*/  UIADD3 UR4, UPT, UPT, -UR5, URZ, URZ ;  /* 0x000000ff05047290 */ /* 0x000fe4000fffe1ff */
[----:B------:R-:W-:Y:S03]  /*4740*/  @!UP0 UIMAD UR6, UR9, UR45, UR5 ;  /* 0x0000002d090682a4 */ /* 0x000fe6000f8e0205 */
[----:B------:R-:W-:Y:S01]  /*4750*/  @!UP0 UMOV UR5, UR7 ;  /* 0x0000000700058c82 */ /* 0x000fe20008000000 */
[----:B------:R-:W-:Y:S02]  /*4760*/  UIMAD UR7, UR15, UR4, UR14 ;  /* 0x000000040f0772a4 */ /* 0x000fe4000f8e020e */
[----:B------:R-:W-:Y:S02]  /*4770*/  UIMAD UR4, UR50, UR8, UR13 ;  /* 0x00000008320472a4 */ /* 0x000fe4000f8e020d */
[----:B------:R-:W-:Y:S02]  /*4780*/  UIMAD UR14, UR5, UR15, UR7 ;  /* 0x0000000f050e72a4 */ /* 0x000fe4000f8e0207 */
[----:B------:R-:W-:Y:S11]  /*4790*/  UIMAD UR13, UR6, UR50, UR4 ;  /* 0x00000032060d72a4 */ /* 0x000ff6000f8e0204 */
[----:B------:R-:W-:Y:S01]  /*47a0*/  @!UPT UIADD3 URZ, UPT, UPT, URZ, URZ, URZ ;  /* 0x000000fffffff290 */ /* 0x000fe2000fffe0ff */
.L_x_74:
[----:B------:R-:W3:Y:S01]  /*47b0*/  @!UP4 LDCU.128 UR8, c[0x0][0xb10] ;  /* 0x00016200ff08c7ac */ /* 0x000ee20008000c00 */
[----:B------:R-:W-:Y:S01]  /*47c0*/  IMAD.MOV.U32 R5, RZ, RZ, 0x1 ;  /* 0x00000001ff057424 */ /* 0x000fe200078e00ff */
[----:B------:R-:W-:Y:S04]  /*47d0*/  ISETP.NE.U32.AND P0, PT, RZ, UR30, PT ;  /* 0x0000001eff007c0c */ /* 0x000fe8000bf05070 */
[----:B------:R-:W-:Y:S01]  /*47e0*/  ISETP.NE.AND.EX P0, PT, RZ, UR31, PT, P0 ;  /* 0x0000001fff007c0c */ /* 0x000fe2000bf05300 */
[----:B------:R-:W4:Y:S01]  /*47f0*/  @!UP4 LDCU UR5, c[0x0][0xb0c] ;  /* 0x00016180ff05c7ac */ /* 0x000f220008000800 */
[----:B------:R-:W-:Y:S01]  /*4800*/  SHF.L.U32 R5, R5, 0x1f, RZ ;  /* 0x0000001f05057819 */ /* 0x000fe200000006ff */
[----:B------:R-:W-:Y:S02]  /*4810*/  USHF.L.U32 UR43, UR24, 0x6, URZ ;  /* 0x00000006182b7899 */ /* 0x000fe400080006ff */
[----:B------:R-:W-:Y:S02]  /*4820*/  USHF.L.U32 UR42, UR28, 0x8, URZ ;  /* 0x000000081c2a7899 */ /* 0x000fe400080006ff */
[----:B---3--:R-:W-:Y:S07]  /*4830*/  UIMAD.WIDE.U32 UR6, UR14, UR8, URZ ;  /* 0x000000080e0672a5 */ /* 0x008fee000f8e00ff */
[----:B------:R-:W-:Y:S01]  /*4840*/  @!UP4 UMOV UR4, UR7 ;  /* 0x000000070004cc82 */ /* 0x000fe20008000000 */
[----:B----4-:R-:W-:Y:S02]  /*4850*/  @!UP4 UISETP.NE.AND UP0, UPT, UR5, 0x1, UPT ;  /* 0x000000010500c88c */ /* 0x010fe4000bf05270 */
[----:B------:R-:W-:Y:S02]  /*4860*/  @!UP4 USHF.R.U32.HI UR4, URZ, UR9, UR4 ;  /* 0x00000009ff04c299 */ /* 0x000fe40008011604 */
[----:B------:R-:W-:Y:S02]  /*4870*/  UIMAD.WIDE.U32 UR6, UR13, UR11, URZ ;  /* 0x0000000b0d0672a5 */ /* 0x000fe4000f8e00ff */
[----:B------:R-:W-:Y:S02]  /*4880*/  @!UP4 USEL UR8, UR14, UR4, !UP0 ;  /* 0x000000040e08c287 */ /* 0x000fe4000c000000 */
[----:B------:R-:W-:Y:S03]  /*4890*/  @!UP4 UISETP.NE.AND UP0, UPT, UR10, 0x1, UPT ;  /* 0x000000010a00c88c */ /* 0x000fe6000bf05270 */
[----:B------:R-:W-:Y:S02]  /*48a0*/  @!UP4 UMOV UR6, UR7 ;  /* 0x000000070006cc82 */ /* 0x000fe40008000000 */
[----:B------:R-:W3:Y:S02]  /*48b0*/  @!UP4 LDCU UR4, c[0x0][0xb20] ;  /* 0x00016400ff04c7ac */ /* 0x000ee40008000800 */
[----:B---3--:R-:W-:Y:S04]  /*48c0*/  @!UP4 USHF.R.U32.HI UR6, URZ, UR4, UR6 ;  /* 0x00000004ff06c299 */ /* 0x008fe80008011606 */
[----:B------:R-:W-:Y:S04]  /*48d0*/  @!UP4 USEL UR6, UR13, UR6, !UP0 ;  /* 0x000000060d06c287 */ /* 0x000fe8000c000000 */
[----:B------:R-:W-:Y:S02]  /*48e0*/  @!UP4 UIADD3 UR4, UPT, UPT, -UR8, UR6, URZ ;  /* 0x000000060804c290 */ /* 0x000fe4000fffe1ff */
[----:B------:R-:W-:Y:S02]  /*48f0*/  @!UP4 UIADD3 UR6, UPT, UPT, UR8, -UR6, URZ ;  /* 0x800000060806c290 */ /* 0x000fe4000fffe0ff */
[----:B------:R-:W-:Y:S02]  /*4900*/  @!UP4 UIMAD UR14, UR4, UR5, UR14 ;  /* 0x00000005040ec2a4 */ /* 0x000fe4000f8e020e */
[----:B------:R-:W-:Y:S01]  /*4910*/  @!UP4 UIMAD UR13, UR6, UR10, UR13 ;  /* 0x0000000a060dc2a4 */ /* 0x000fe2000f8e020d */
[----:B------:R-:W-:Y:S11]  /*4920*/  BRA.U UP3, `(.L_x_75) ;  /* 0x0000000103107547 */ /* 0x000ff6000b800000 */
[----:B--2---:R-:W-:Y:S04]  /*4930*/  MOV R0, UR39 ;  /* 0x0000002700007c02 */ /* 0x004fe80008000f00 */
[----:B------:R-:W-:Y:S04]  /*4940*/  SHF.L.U32 R7, R0, 0x1f, RZ ;  /* 0x0000001f00077819 */ /* 0x000fe800000006ff */
[----:B------:R-:W2:Y:S02]  /*4950*/  SYNCS.PHASECHK.TRANS64.TRYWAIT P1, [UR21+0x68], R7 ;  /* 0x00006807ff0075a7 */ /* 0x000ea40008021115 */
[----:B--2---:R-:W-:Y:S05]  /*4960*/  @!P1 BRA `(.L_x_76) ;  /* 0x0000007400949947 */ /* 0x004fea0003800000 */
.L_x_75:
[----:B------:R-:W-:Y:S05]  /*4970*/  BRA.U !UP5, `(.L_x_77) ;  /* 0x000000010d387547 */ /* 0x000fea000b800000 */
[----:B------:R-:W-:Y:S01]  /*4980*/  UPLOP3.LUT UP1, UPT, UPT, UPT, UP6, 0x80, 0x8 ;  /* 0x000000000008789c */ /* 0x000fe20003f2f060 */
[----:B--2---:R-:W-:Y:S01]  /*4990*/  HFMA2 R0, -RZ, RZ, 0, 5.9604644775390625e-08 ;  /* 0x00000001ff007431 */ /* 0x004fe200000001ff */
[----:B------:R-:W2:Y:S01]  /*49a0*/  LDCU.64 UR8, c[0x0][0x358] ;  /* 0x00006b00ff0877ac */ /* 0x000ea20008000a00 */
[----:B------:R-:W-:Y:S03]  /*49b0*/  IMAD.MOV.U32 R57, RZ, RZ, 0x1 ;  /* 0x00000001ff397424 */ /* 0x000fe600078e00ff */
[----:B------:R-:W-:Y:S05]  /*49c0*/  PLOP3.LUT P1, PT, PT, PT, UP1, 0x80, 0x8 ;  /* 0x000000000008781c */ /* 0x000fea0003f2f018 */
[----:B------:R-:W3:Y:S01]  /*49d0*/  @UP1 LDCU.64 UR4, c[0x0][0x888] ;  /* 0x00011100ff0417ac */ /* 0x000ee20008000a00 */
[----:B------:R-:W-:Y:S07]  /*49e0*/  @UP1 UIMAD UR6, UR36, UR30, URZ ;  /* 0x0000001e240612a4 */ /* 0x000fee000f8e02ff */
[----:B------:R-:W-:Y:S01]  /*49f0*/  @!P1 PRMT R57, R0, 0x7610, R57 ;  /* 0x0000761000399816 */ /* 0x000fe20000000039 */
[----:B---3--:R-:W-:Y:S06]  /*4a00*/  @UP1 UIMAD.WIDE UR4, UR6, 0x4, UR4 ;  /* 0x00000004060418a5 */ /* 0x008fec000f8e0204 */
[----:B------:R-:W-:Y:S01]  /*4a10*/  IMAD.U32 R6, RZ, RZ, UR4 ;  /* 0x00000004ff067e24 */ /* 0x000fe2000f8e00ff */
[----:B------:R-:W-:Y:S04]  /*4a20*/  MOV R7, UR5 ;  /* 0x0000000500077c02 */ /* 0x000fe80008000f00 */
[----:B------:R-:W3:Y:S01]  /*4a30*/  @!UP1 LDCU UR4, c[0x0][0x880] ;  /* 0x00011000ff0497ac */ /* 0x000ee20008000800 */
[----:B--2--5:R4:W5:Y:S02]  /*4a40*/  @P1 LDG.E R27, desc[UR8][R6.64] ;  /* 0x00000008061b1981 */ /* 0x024964000c1e1900 */
[----:B---34-:R-:W-:Y:S07]  /*4a50*/  @!P1 IMAD.U32 R27, RZ, RZ, UR4 ;  /* 0x00000004ff1b9e24 */ /* 0x018fee000f8e00ff */
.L_x_77:
[----:B-----5:R-:W-:Y:S01]  /*4a60*/  @!P0 FSETP.EQ.AND P2, PT, R27, RZ, PT ;  /* 0x000000ff1b00820b */ /* 0x020fe20003f42000 */
[----:B------:R-:W-:Y:S01]  /*4a70*/  @!UPT UIADD3 URZ, UPT, UPT, URZ, URZ, URZ ;  /* 0x000000fffffff290 */ /* 0x000fe2000fffe0ff */
[----:B------:R-:W-:Y:S11]  /*4a80*/  @!P0 BRA `(.L_x_78) ;  /* 0x0000000000148947 */ /* 0x000ff60003800000 */
[----:B------:R-:W-:Y:S02]  /*4a90*/  LOP3.LUT P0, RZ, R57, 0xff, RZ, 0xc0, !PT ;  /* 0x000000ff39ff7812 */ /* 0x000fe4000780c0ff */
[----:B------:R-:W-:Y:S04]  /*4aa0*/  PLOP3.LUT P2, PT, PT, PT, UP1, 0x80, 0x8 ;  /* 0x000000000008781c */ /* 0x000fe80003f4f018 */
[----:B------:R-:W-:Y:S07]  /*4ab0*/  PLOP3.LUT P2, PT, P2, PT, PT, 0x8, 0x80 ;  /* 0x000000000080781c */ /* 0x000fee000174e170 */
[----:B------:R-:W-:Y:S11]  /*4ac0*/  @P0 FSETP.EQ.AND P2, PT, R27, RZ, PT ;  /* 0x000000ff1b00020b */ /* 0x000ff60003f42000 */
[----:B------:R-:W-:Y:S02]  /*4ad0*/  @!UPT UIADD3 URZ, UPT, UPT, URZ, URZ, URZ ;  /* 0x000000fffffff290 */ /* 0x000fe4000fffe0ff */
.L_x_78:
[----:B------:R-:W3:Y:S01]  /*4ae0*/  SYNCS.PHASECHK.TRANS64.TRYWAIT P0, [UR21+0x40], R5 ;  /* 0x00004005ff0075a7 */ /* 0x000ee20008001115 */
[----:B------:R-:W-:Y:S04]  /*4af0*/  ELECT P1, URZ, PT ;  /* 0x0000000000ff782f */ /* 0x000fe80003820000 */
[----:B------:R-:W-:Y:S01]  /*4b00*/  PLOP3.LUT P1, PT, P2, P1, PT, 0xf2, 0x2f ;  /* 0x00000000002f781c */ /* 0x000fe20001723e72 */
[----:B------:R-:W-:Y:S01]  /*4b10*/  @!UPT UIADD3 URZ, UPT, UPT, URZ, URZ, URZ ;  /* 0x000000fffffff290 */ /* 0x000fe2000fffe0ff */
[----:B---3--:R-:W-:Y:S11]  /*4b20*/  @!P0 BRA `(.L_x_79) ;  /* 0x00000074003c8947 */ /* 0x008ff60003800000 */
.L_x_198:
[----:B------:R-:W-:Y:S01]  /*4b30*/  @!P1 IADD3 R2, P0, PT, R12, 0x580, RZ ;  /* 0x000005800c029810 */ /* 0x000fe20007f1e0ff */
[----:B------:R-:W-:Y:S01]  /*4b40*/  VOTEU.ALL UP0, P1 ;  /* 0x0000000000ff7886 */ /* 0x000fe20000800000 */
[----:B------:R-:W-:Y:S01]  /*4b50*/  UMOV UR6, 0x0 ;  /* 0x0000000000067882 */ /* 0x000fe20000000000 */
[----:B------:R-:W-:Y:S01]  /*4b60*/  UMOV UR7, 0x10000000 ;  /* 0x1000000000077882 */ /* 0x000fe20000000000 */
[----:B------:R-:W-:Y:S01]  /*4b70*/  @!P1 R2UR UR5, R2 ;  /* 0x00000000020592ca */ /* 0x000fe200000e0000 */
[----:B--2---:R-:W-:Y:S01]  /*4b80*/  @!P1 IMAD.X R0, RZ, RZ, R13, P0 ;  /* 0x000000ffff009224 */ /* 0x004fe200000e060d */
[----:B------:R-:W-:Y:S01]  /*4b90*/  @!UP0 UIADD3 UR40, UPT, UPT, UR21, 0x400, URZ ;  /* 0x0000040015288890 */ /* 0x000fe2000fffe0ff */
[----:B------:R-:W-:Y:S01]  /*4ba0*/  VOTEU.ALL UP0, P1 ;  /* 0x0000000000ff7886 */ /* 0x000fe20000800000 */
[----:B------:R-:W-:Y:S02]  /*4bb0*/  UMOV UR44, UR36 ;  /* 0x00000024002c7c82 */ /* 0x000fe40008000000 */
[----:B------:R-:W-:Y:S01]  /*4bc0*/  @!P1 R2UR UR4, R0 ;  /* 0x00000000000492ca */ /* 0x000fe200000e0000 */
[----:B------:R-:W-:Y:S06]  /*4bd0*/  @!P1 IMAD.MOV.U32 R0, RZ, RZ, 0x2000 ;  /* 0x00002000ff009424 */ /* 0x000fec00078e00ff */
[----:B------:R-:W-:Y:S06]  /*4be0*/  IMAD.U32 R6, RZ, RZ, UR5 ;  /* 0x00000005ff067e24 */ /* 0x000fec000f8e00ff */
[----:B------:R-:W-:Y:S01]  /*4bf0*/  IMAD.U32 R7, RZ, RZ, UR4 ;  /* 0x00000004ff077e24 */ /* 0x000fe2000f8e00ff */
[----:B------:R-:W-:Y:S04]  /*4c00*/  @!P1 R2UR UR4, R6 ;  /* 0x00000000060492ca */ /* 0x000fe800000e0000 */
[----:B------:R-:W-:Y:S11]  /*4c10*/  @!P1 R2UR UR5, R7 ;  /* 0x00000000070592ca */ /* 0x000ff600000e0000 */
[----:B------:R-:W-:Y:S02]  /*4c20*/  @!UPT UIADD3 URZ, UPT, UPT, URZ, URZ, URZ ;  /* 0x000000fffffff290 */ /* 0x000fe4000fffe0ff */
[----:B------:R2:W-:Y:S01]  /*4c30*/  @!UP0 UTMALDG.3D [UR40], [UR4], desc[UR6] ;  /* 0x00000628040085b4 */ /* 0x0005e20008011000 */
[----:B------:R3:W-:Y:S01]  /*4c40*/  @!P1 SYNCS.ARRIVE.TRANS64.RED.A0TR RZ, [UR21+0x20], R0 ;  /* 0x00002000ffff99a7 */ /* 0x0007e20008300415 */
[----:B--2---:R-:W-:Y:S09]  /*4c50*/  UPRMT UR6, UR52, 0x654, UR41 ;  /* 0x0000065434067896 */ /* 0x004ff20008000029 */
[----:B------:R-:W-:Y:S01]  /*4c60*/  SYNCS.ARRIVE.TRANS64.RED.A1T0 RZ, [UR6], RZ ;  /* 0x000000ffffff79a7 */ /* 0x000fe20008100406 */
[----:B------:R-:W2:Y:S02]  /*4c70*/  SYNCS.PHASECHK.TRANS64.TRYWAIT P0, [UR21+0x48], R5 ;  /* 0x00004805ff0075a7 */ /* 0x000ea40008001115 */
[----:B--23--:R-:W-:Y:S05]  /*4c80*/  @!P0 BRA `(.L_x_80) ;  /* 0x0000007000fc8947 */ /* 0x00cfea0003800000 */
.L_x_200:
[----:B------:R-:W-:Y:S01]  /*4c90*/  @!P1 IADD3 R2, P0, PT, R12, 0x580, RZ ;  /* 0x000005800c029810 */ /* 0x000fe20007f1e0ff */
[----:B------:R-:W-:Y:S01]  /*4ca0*/  VOTEU.ALL UP0, P1 ;  /* 0x0000000000ff7886 */ /* 0x000fe20000800000 */
[----:B------:R-:W-:Y:S01]  /*4cb0*/  UMOV UR8, 0x0 ;  /* 0x0000000000087882 */ /* 0x000fe20000000000 */
[----:B------:R-:W-:Y:S01]  /*4cc0*/  UMOV UR9, 0x10000000 ;  /* 0x1000000000097882 */ /* 0x000fe20000000000 */
[----:B------:R-:W-:Y:S01]  /*4cd0*/  @!P1 R2UR UR5, R2 ;  /* 0x00000000020592ca */ /* 0x000fe200000e0000 */
[----:B--2---:R-:W-:Y:S01]  /*4ce0*/  @!P1 IMAD.X R0, RZ, RZ, R13, P0 ;  /* 0x000000ffff009224 */ /* 0x004fe200000e060d */
[----:B------:R-:W-:Y:S02]  /*4cf0*/  @!UP0 UIADD3 UR34, UPT, UPT, UR42, 0x20, URZ ;  /* 0x000000202a228890 */ /* 0x000fe4000fffe0ff */
[----:B------:R-:W-:Y:S02]  /*4d00*/  @!UP0 UIADD3 UR32, UPT, UPT, UR21, 0x2400, URZ ;  /* 0x0000240015208890 */ /* 0x000fe4000fffe0ff */
[----:B------:R-:W-:Y:S01]  /*4d10*/  @!P1 R2UR UR4, R0 ;  /* 0x00000000000492ca */ /* 0x000fe200000e0000 */
[----:B------:R-:W-:Y:S01]  /*4d20*/  VOTEU.ALL UP0, P1 ;  /* 0x0000000000ff7886 */ /* 0x000fe20000800000 */
[----:B------:R-:W-:Y:S01]  /*4d30*/  @!P1 IMAD.MOV.U32 R0, RZ, RZ, 0x2000 ;  /* 0x00002000ff009424 */ /* 0x000fe200078e00ff */
[----:B------:R-:W-:Y:S01]  /*4d40*/  UMOV UR35, UR43 ;  /* 0x0000002b00237c82 */ /* 0x000fe20008000000 */
[----:B------:R-:W-:Y:S03]  /*4d50*/  UPRMT UR7, UR52, 0x654, UR33 ;  /* 0x0000065434077896 */ /* 0x000fe60008000021 */
[----:B------:R-:W-:Y:S06]  /*4d60*/  IMAD.U32 R6, RZ, RZ, UR5 ;  /* 0x00000005ff067e24 */ /* 0x000fec000f8e00ff */
[----:B------:R-:W-:Y:S01]  /*4d70*/  IMAD.U32 R7, RZ, RZ, UR4 ;  /* 0x00000004ff077e24 */ /* 0x000fe2000f8e00ff */
[----:B------:R-:W-:Y:S04]  /*4d80*/  @!P1 R2UR UR4, R6 ;  /* 0x00000000060492ca */ /* 0x000fe800000e0000 */
[----:B------:R-:W-:Y:S11]  /*4d90*/  @!P1 R2UR UR5, R7 ;  /* 0x00000000070592ca */ /* 0x000ff600000e0000 */
[----:B------:R-:W-:Y:S02]  /*4da0*/  @!UPT UIADD3 URZ, UPT, UPT, URZ, URZ, URZ ;  /* 0x000000fffffff290 */ /* 0x000fe4000fffe0ff */
[----:B------:R2:W-:Y:S01]  /*4db0*/  @!UP0 UTMALDG.3D [UR32], [UR4], desc[UR8] ;  /* 0x00000820040085b4 */ /* 0x0005e20008011000 */
[----:B------:R2:W-:Y:S01]  /*4dc0*/  @!P1 SYNCS.ARRIVE.TRANS64.RED.A0TR RZ, [UR21+0x28], R0 ;  /* 0x00002800ffff99a7 */ /* 0x0005e20008300415 */
[----:B------:R-:W-:Y:S01]  /*4dd0*/  SYNCS.ARRIVE.TRANS64.RED.A1T0 RZ, [UR7], RZ ;  /* 0x000000ffffff79a7 */ /* 0x000fe20008100407 */
[----:B------:R-:W3:Y:S02]  /*4de0*/  SYNCS.PHASECHK.TRANS64.TRYWAIT P0, [UR21+0x50], R5 ;  /* 0x00005005ff0075a7 */ /* 0x000ee40008001115 */
[----:B--23--:R-:W-:Y:S05]  /*4df0*/  @!P0 BRA `(.L_x_81) ;  /* 0x0000007000b88947 */ /* 0x00cfea0003800000 */
.L_x_202:
        /* <DEDUP_REMOVED lines=10> */
[----:B------:R-:W-:Y:S01]  /*4ea0*/  UMOV UR27, UR43 ;  /* 0x0000002b001b7c82 */ /* 0x000fe20008000000 */
[----:B------:R-:W-:Y:S01]  /*4eb0*/  UMOV UR28, UR36 ;  /* 0x00000024001c7c82 */ /* 0x000fe20008000000 */
[----:B------:R-:W-:Y:S03]  /*4ec0*/  @!P1 IMAD.MOV.U32 R0, RZ, RZ, 0x2000 ;  /* 0x00002000ff009424 */ /* 0x000fe600078e00ff */
        /* <DEDUP_REMOVED lines=11> */
.L_x_204:
[----:B------:R-:W-:Y:S01]  /*4f80*/  @!P1 IADD3 R2, P0, PT, R12, 0x580, RZ ;  /* 0x000005800c029810 */ /* 0x000fe20007f1e0ff */
[----:B------:R-:W-:Y:S01]  /*4f90*/  VOTEU.ALL UP0, P1 ;  /* 0x0000000000ff7886 */ /* 0x000fe20000800000 */
[----:B------:R-:W-:Y:S01]  /*4fa0*/  UMOV UR8, 0x0 ;  /* 0x0000000000087882 */ /* 0x000fe20000000000 */
[----:B------:R-:W-:Y:S01]  /*4fb0*/  UMOV UR9, 0x10000000 ;  /* 0x1000000000097882 */ /* 0x000fe20000000000 */
[----:B------:R-:W-:Y:S01]  /*4fc0*/  @!P1 R2UR UR5, R2 ;  /* 0x00000000020592ca */ /* 0x000fe200000e0000 */
[----:B--2---:R-:W-:Y:S01]  /*4fd0*/  @!P1 IMAD.X R0, RZ, RZ, R13, P0 ;  /* 0x000000ffff009224 */ /* 0x004fe200000e060d */
[----:B------:R-:W-:Y:S01]  /*4fe0*/  @!UP0 UIADD3 UR18, UPT, UPT, UR42, 0x60, URZ ;  /* 0x000000602a128890 */ /* 0x000fe2000fffe0ff */
[----:B------:R-:W-:Y:S01]  /*4ff0*/  SHF.L.U32 R4, RZ, 0x1f, RZ ;  /* 0x0000001fff047819 */ /* 0x000fe200000006ff */
        /* <DEDUP_REMOVED lines=17> */
.L_x_206:
[----:B------:R-:W-:Y:S01]  /*5110*/  @!P1 IADD3 R2, P0, PT, R12, 0x580, RZ ;  /* 0x000005800c029810 */ /* 0x000fe20007f1e0ff */
[----:B------:R-:W-:Y:S01]  /*5120*/  VOTEU.ALL UP0, P1 ;  /* 0x0000000000ff7886 */ /* 0x000fe20000800000 */
[----:B------:R-:W-:Y:S01]  /*5130*/  UMOV UR18, 0x0 ;  /* 0x0000000000127882 */ /* 0x000fe20000000000 */
[----:B------:R-:W-:Y:S01]  /*5140*/  UMOV UR19, 0x10000000 ;  /* 0x1000000000137882 */ /* 0x000fe20000000000 */
[----:B------:R-:W-:Y:S01]  /*5150*/  @!P1 R2UR UR5, R2 ;  /* 0x00000000020592ca */ /* 0x000fe200000e0000 */
[----:B------:R-:W-:Y:S01]  /*5160*/  @!P1 IMAD.X R0, RZ, RZ, R13, P0 ;  /* 0x000000ffff009224 */ /* 0x000fe200000e060d */
[----:B------:R-:W-:Y:S02]  /*5170*/  @!UP0 UIADD3 UR10, UPT, UPT, UR42, 0x80, URZ ;  /* 0x000000802a0a8890 */ /* 0x000fe4000fffe0ff */
[----:B------:R-:W-:Y:S02]  /*5180*/  @!UP0 UIADD3 UR8, UPT, UPT, UR21, 0x400, URZ ;  /* 0x0000040015088890 */ /* 0x000fe4000fffe0ff */
[----:B------:R-:W-:Y:S01]  /*5190*/  @!P1 R2UR UR4, R0 ;  /* 0x00000000000492ca */ /* 0x000fe200000e0000 */
[----:B------:R-:W-:Y:S01]  /*51a0*/  VOTEU.ALL UP0, P1 ;  /* 0x0000000000ff7886 */ /* 0x000fe20000800000 */
[----:B------:R-:W-:Y:S01]  /*51b0*/  @!P1 IMAD.MOV.U32 R0, RZ, RZ, 0x2000 ;  /* 0x00002000ff009424 */ /* 0x000fe200078e00ff */
[----:B------:R-:W-:Y:S01]  /*51c0*/  UMOV UR9, UR41 ;  /* 0x0000002900097c82 */ /* 0x000fe20008000000 */
[----:B------:R-:W-:Y:S01]  /*51d0*/  UMOV UR11, UR43 ;  /* 0x0000002b000b7c82 */ /* 0x000fe20008000000 */
[----:B------:R-:W-:Y:S02]  /*51e0*/  UMOV UR12, UR36 ;  /* 0x00000024000c7c82 */ /* 0x000fe40008000000 */
[----:B------:R-:W-:Y:S06]  /*51f0*/  IMAD.U32 R6, RZ, RZ, UR5 ;  /* 0x00000005ff067e24 */ /* 0x000fec000f8e00ff */
[----:B--2---:R-:W-:Y:S01]  /*5200*/  IMAD.U32 R7, RZ, RZ, UR4 ;  /* 0x00000004ff077e24 */ /* 0x004fe2000f8e00ff */
        /* <DEDUP_REMOVED lines=8> */
.L_x_208:
        /* <DEDUP_REMOVED lines=24> */
.L_x_210:
[----:B------:R-:W-:Y:S01]  /*5410*/  @!P1 IADD3 R2, P0, PT, R12, 0x580, RZ ;  /* 0x000005800c029810 */ /* 0x000fe20007f1e0ff */
[----:B------:R-:W-:Y:S01]  /*5420*/  VOTEU.ALL UP0, P1 ;  /* 0x0000000000ff7886 */ /* 0x000fe20000800000 */
[----:B------:R-:W-:Y:S01]  /*5430*/  UMOV UR6, 0x0 ;  /* 0x0000000000067882 */ /* 0x000fe20000000000 */
[----:B------:R-:W-:Y:S01]  /*5440*/  UMOV UR7, 0x10000000 ;  /* 0x1000000000077882 */ /* 0x000fe20000000000 */
[----:B------:R-:W-:Y:S01]  /*5450*/  @!P1 R2UR UR5, R2 ;  /* 0x00000000020592ca */ /* 0x000fe200000e0000 */
[----:B------:R-:W-:Y:S01]  /*5460*/  @!P1 IMAD.X R0, RZ, RZ, R13, P0 ;  /* 0x000000ffff009224 */ /* 0x000fe200000e060d */
[----:B------:R-:W-:Y:S01]  /*5470*/  @!UP0 UIADD3 UR10, UPT, UPT, UR42, 0xc0, URZ ;  /* 0x000000c02a0a8890 */ /* 0x000fe2000fffe0ff */
[----:B------:R-:W-:Y:S01]  /*5480*/  VIADD R10, R10, 0x1 ;  /* 0x000000010a0a7836 */ /* 0x000fe20000000000 */
        /* <DEDUP_REMOVED lines=17> */
.L_x_212:
[----:B------:R-:W-:Y:S01]  /*55a0*/  @!P1 IADD3 R2, P0, PT, R12, 0x580, RZ ;  /* 0x000005800c029810 */ /* 0x000fe20007f1e0ff */
[----:B------:R-:W-:Y:S01]  /*55b0*/  VOTEU.ALL UP0, P1 ;  /* 0x0000000000ff7886 */ /* 0x000fe20000800000 */
[----:B------:R-:W-:Y:S01]  /*55c0*/  UMOV UR6, 0x0 ;  /* 0x0000000000067882 */ /* 0x000fe20000000000 */
[----:B------:R-:W-:Y:S01]  /*55d0*/  UMOV UR7, 0x10000000 ;  /* 0x1000000000077882 */ /* 0x000fe20000000000 */
[----:B------:R-:W-:Y:S01]  /*55e0*/  @!P1 R2UR UR5, R2 ;  /* 0x00000000020592ca */ /* 0x000fe200000e0000 */
[----:B------:R-:W-:Y:S01]  /*55f0*/  @!P1 IMAD.X R0, RZ, RZ, R13, P0 ;  /* 0x000000ffff009224 */ /* 0x000fe200000e060d */
[----:B------:R-:W-:Y:S01]  /*5600*/  @!UP0 UIADD3 UR10, UPT, UPT, UR42, 0xe0, URZ ;  /* 0x000000e02a0a8890 */ /* 0x000fe2000fffe0ff */
[----:B------:R-:W-:Y:S01]  /*5610*/  R2UR UR19, R59 ;  /* 0x000000003b1372ca */ /* 0x000fe200000e0000 */
[----:B------:R-:W-:Y:S01]  /*5620*/  @!UP0 UIADD3 UR8, UPT, UPT, UR21, 0x6400, URZ ;  /* 0x0000640015088890 */ /* 0x000fe2000fffe0ff */
[----:B------:R-:W-:Y:S01]  /*5630*/  R2UR UR18, R60 ;  /* 0x000000003c1272ca */ /* 0x000fe200000e0000 */
[----:B------:R-:W-:Y:S01]  /*5640*/  VOTEU.ALL UP0, P1 ;  /* 0x0000000000ff7886 */ /* 0x000fe20000800000 */
[----:B------:R-:W-:Y:S01]  /*5650*/  @!P1 R2UR UR4, R0 ;  /* 0x00000000000492ca */ /* 0x000fe200000e0000 */
[----:B------:R-:W-:Y:S01]  /*5660*/  UMOV UR9, UR17 ;  /* 0x0000001100097c82 */ /* 0x000fe20008000000 */
[----:B------:R-:W-:Y:S01]  /*5670*/  UMOV UR11, UR43 ;  /* 0x0000002b000b7c82 */ /* 0x000fe20008000000 */
[----:B------:R-:W-:Y:S01]  /*5680*/  UMOV UR12, UR36 ;  /* 0x00000024000c7c82 */ /* 0x000fe20008000000 */
[C---:B------:R-:W-:Y:S01]  /*5690*/  ISETP.NE.AND P0, PT, R10.reuse, 0x2, PT ;  /* 0x000000020a00780c */ /* 0x040fe20003f05270 */
[----:B------:R-:W-:Y:S01]  /*56a0*/  UMOV UR36, UR29 ;  /* 0x0000001d00247c82 */ /* 0x000fe20008000000 */
[----:B------:R-:W-:Y:S01]  /*56b0*/  IMAD.U32 R6, RZ, RZ, UR5 ;  /* 0x00000005ff067e24 */ /* 0x000fe2000f8e00ff */
[----:B------:R-:W-:Y:S01]  /*56c0*/  UPLOP3.LUT UP3, UPT, UPT, UPT, UPT, 0x80, 0x8 ;  /* 0x000000000008789c */ /* 0x000fe20003f6f070 */
[----:B------:R-:W-:Y:S01]  /*56d0*/  SEL R0, RZ, 0x1, P0 ;  /* 0x00000001ff007807 */ /* 0x000fe20000000000 */
[----:B------:R-:W-:Y:S01]  /*56e0*/  UIADD3 UR28, UPT, UPT, UR13, UR19, URZ ;  /* 0x000000130d1c7290 */ /* 0x000fe2000fffe0ff */
[----:B------:R-:W-:Y:S01]  /*56f0*/  SEL R10, R10, RZ, P0 ;  /* 0x000000ff0a0a7207 */ /* 0x000fe20000000000 */
[----:B------:R-:W-:Y:S01]  /*5700*/  UIADD3 UR24, UPT, UPT, UR14, UR18, URZ ;  /* 0x000000120e187290 */ /* 0x000fe2000fffe0ff */
[----:B------:R-:W-:Y:S01]  /*5710*/  LOP3.LUT R9, R9, R0, RZ, 0x3c, !PT ;  /* 0x0000000009097212 */ /* 0x000fe200078e3cff */
[----:B--2---:R-:W-:Y:S01]  /*5720*/  IMAD.U32 R7, RZ, RZ, UR4 ;  /* 0x00000004ff077e24 */ /* 0x004fe2000f8e00ff */
[----:B------:R-:W-:Y:S04]  /*5730*/  @!P1 R2UR UR4, R6 ;  /* 0x00000000060492ca */ /* 0x000fe800000e0000 */
[----:B------:R-:W-:Y:S11]  /*5740*/  @!P1 R2UR UR5, R7 ;  /* 0x00000000070592ca */ /* 0x000ff600000e0000 */
[----:B------:R-:W-:Y:S02]  /*5750*/  @!UPT UIADD3 URZ, UPT, UPT, URZ, URZ, URZ ;  /* 0x000000fffffff290 */ /* 0x000fe4000fffe0ff */
[----:B------:R2:W-:Y:S01]  /*5760*/  @!UP0 UTMALDG.3D [UR8], [UR4], desc[UR6] ;  /* 0x00000608040085b4 */ /* 0x0005e20008011000 */
[----:B------:R2:W-:Y:S01]  /*5770*/  @!P1 SYNCS.ARRIVE.TRANS64.RED.A0TR RZ, [UR21+0x38], R3 ;  /* 0x00003803ffff99a7 */ /* 0x0005e20008300415 */
[----:B------:R-:W-:Y:S01]  /*5780*/  SYNCS.ARRIVE.TRANS64.RED.A1T0 RZ, [UR16], RZ ;  /* 0x000000ffffff79a7 */ /* 0x000fe20008100410 */
[----:B------:R-:W-:Y:S05]  /*5790*/  BRA.U UP2, `(.L_x_87) ;  /* 0xffffffe902c87547 */ /* 0x000fea000b83ffff */
[----:B------:R-:W3:Y:S02]  /*57a0*/  SYNCS.PHASECHK.TRANS64.TRYWAIT P0, [UR21+0x40], R5 ;  /* 0x00004005ff0075a7 */ /* 0x000ee40008001115 */
[----:B---3--:R-:W-:Y:S05]  /*57b0*/  @!P0 BRA `(.L_x_88) ;  /* 0x0000006800d88947 */ /* 0x008fea0003800000 */
.L_x_214:
[----:B------:R-:W4:Y:S02]  /*57c0*/  SYNCS.PHASECHK.TRANS64.TRYWAIT P0, [UR21+0x48], R5 ;  /* 0x00004805ff0075a7 */ /* 0x000f240008001115 */
[----:B----4-:R-:W-:Y:S05]  /*57d0*/  @!P0 BRA `(.L_x_89) ;  /* 0x0000006800e88947 */ /* 0x010fea0003800000 */
.L_x_216:
[----:B------:R-:W4:Y:S01]  /*57e0*/  SYNCS.PHASECHK.TRANS64.TRYWAIT P0, [UR21+0x50], R5 ;  /* 0x00005005ff0075a7 */ /* 0x000f220008001115 */
[----:B---3--:R-:W-:Y:S01]  /*57f0*/  HFMA2 R0, -RZ, RZ, 0, 5.9604644775390625e-08 ;  /* 0x00000001ff007431 */ /* 0x008fe200000001ff */
[----:B----4-:R-:W-:Y:S06]  /*5800*/  @!P0 BRA `(.L_x_90) ;  /* 0x0000006800f48947 */ /* 0x010fec0003800000 */
.L_x_218:
[----:B---3--:R-:W-:Y:S02]  /*5810*/  MOV R2, UR21 ;  /* 0x0000001500027c02 */ /* 0x008fe40008000f00 */
[----:B--2---:R-:W-:-:S07]  /*5820*/  SHF.L.U32 R3, R0, 0x1f, RZ ;  /* 0x0000001f00037819 */ /* 0x004fce00000006ff */
.L_x_91:
[----:B--2---:R2:W3:Y:S02]  /*5830*/  SYNCS.PHASECHK.TRANS64.TRYWAIT P0, [R2+URZ+0x58], R3 ;  /* 0x00005803020075a7 */ /* 0x0044e400080011ff */
[----:B---3--:R-:W-:Y:S05]  /*5840*/  @!P0 NANOSLEEP.SYNCS 0x989680 ;  /* 0x009896800000895d */ /* 0x008fea0003900000 */
[----:B------:R-:W3:Y:S02]  /*5850*/  @!P0 SYNCS.PHASECHK.TRANS64 P0, [R2+URZ+0x58], R3 ;  /* 0x00005803020085a7 */ /* 0x000ee400080010ff */
[----:B-1-3--:R-:W-:Y:S05]  /*5860*/  @P0 EXIT ;  /* 0x000000000000094d */ /* 0x00afea0003800000 */
[----:B------:R-:W-:Y:S05]  /*5870*/  BRA `(.L_x_91) ;  /* 0xfffffffc00ec7947 */ /* 0x000fea000383ffff */
.L_x_72:
[----:B------:R-:W-:-:S06]  /*5880*/  UISETP.GE.AND UP0, UPT, UR18, 0x4, UPT ;  /* 0x000000041200788c */ /* 0x000fcc000bf06270 */
[----:B------:R-:W-:-:S13]  /*5890*/  PLOP3.LUT P0, PT, PT, PT, UP0, 0x80, 0x8 ;  /* 0x000000000008781c */ /* 0x000fda0003f0f008 */
[----:B-1----:R-:W-:Y:S05]  /*58a0*/  @!P0 EXIT ;  /* 0x000000000000894d */ /* 0x002fea0003800000 */
[----:B------:R-:W-:Y:S01]  /*58b0*/  BAR.SYNC.DEFER_BLOCKING 0x6, 0xa0 ;  /* 0x0182800000007b1d */ /* 0x000fe20000010000 */
[C---:B------:R-:W-:Y:S01]  /*58c0*/  IMAD.SHL.U32 R5, R69.reuse, 0x20, RZ ;  /* 0x0000002045057824 */ /* 0x040fe200078e00ff */
[C---:B------:R-:W-:Y:S01]  /*58d0*/  R2P PR, R69.reuse, 0x6 ;  /* 0x0000000645007804 */ /* 0x040fe20000000000 */
[C---:B------:R-:W-:Y:S01]  /*58e0*/  IMAD.SHL.U32 R2, R69.reuse, 0x4, RZ ;  /* 0x0000000445027824 */ /* 0x040fe200078e00ff */
[----:B------:R-:W-:Y:S01]  /*58f0*/  CS2R R64, SRZ ;  /* 0x0000000000407805 */ /* 0x000fe2000001ff00 */
[----:B------:R-:W-:Y:S01]  /*5900*/  IMAD.U32 R23, R69, 0x10000, RZ ;  /* 0x0001000045177824 */ /* 0x000fe200078e00ff */
[----:B------:R-:W-:Y:S01]  /*5910*/  UMOV UR43, 0x400 ;  /* 0x00000400002b7882 */ /* 0x000fe20000000000 */
[----:B------:R-:W1:Y:S01]  /*5920*/  LDCU.64 UR4, c[0x0][0x890] ;  /* 0x00011200ff0477ac */ /* 0x000e620008000a00 */
[----:B------:R-:W2:Y:S01]  /*5930*/  LDC.64 R54, c[0x0][0x8b0] ;  /* 0x00022c00ff367b82 */ /* 0x000ea20000000a00 */
[----:B------:R-:W-:Y:S01]  /*5940*/  LOP3.LUT R3, R5, 0xe0, RZ, 0xc0, !PT ;  /* 0x000000e005037812 */ /* 0x000fe200078ec0ff */
[----:B------:R-:W-:Y:S01]  /*5950*/  IMAD.SHL.U32 R56, R69, 0x10, RZ ;  /* 0x0000001045387824 */ /* 0x000fe200078e00ff */
[----:B------:R-:W-:Y:S01]  /*5960*/  ULEA UR43, UR52, UR43, 0x18 ;  /* 0x0000002b342b7291 */ /* 0x000fe2000f8ec0ff */
[----:B------:R-:W-:Y:S01]  /*5970*/  LOP3.LUT R5, R5, 0x100, RZ, 0xc0, !PT ;  /* 0x0000010005057812 */ /* 0x000fe200078ec0ff */
[----:B------:R-:W-:Y:S01]  /*5980*/  IMAD.MOV.U32 R68, RZ, RZ, 0x10 ;  /* 0x00000010ff447424 */ /* 0x000fe200078e00ff */
[----:B------:R-:W-:Y:S01]  /*5990*/  LOP3.LUT R2, R3, 0x1c, R2, 0xf8, !PT ;  /* 0x0000001c03027812 */ /* 0x000fe200078ef802 */
[----:B------:R-:W-:Y:S01]  /*59a0*/  IMAD.MOV.U32 R67, RZ, RZ, 0x20 ;  /* 0x00000020ff437424 */ /* 0x000fe200078e00ff */
[----:B------:R-:W3:Y:S01]  /*59b0*/  LDC.64 R52, c[0x0][0x8a8] ;  /* 0x00022a00ff347b82 */ /* 0x000ee20000000a00 */
[----:B------:R-:W-:Y:S01]  /*59c0*/  SHF.R.U32.HI R3, RZ, 0x2, R69 ;  /* 0x00000002ff037819 */ /* 0x000fe20000011645 */
[----:B------:R-:W-:Y:S01]  /*59d0*/  IMAD.MOV.U32 R22, RZ, RZ, RZ ;  /* 0x000000ffff167224 */ /* 0x000fe200078e00ff */
[----:B------:R-:W-:Y:S01]  /*59e0*/  LOP3.LUT R23, R23, 0x600000, RZ, 0xc0, !PT ;  /* 0x0060000017177812 */ /* 0x000fe200078ec0ff */
[----:B------:R-:W-:Y:S01]  /*59f0*/  IMAD.MOV.U32 R66, RZ, RZ, RZ ;  /* 0x000000ffff427224 */ /* 0x000fe200078e00ff */
[----:B------:R-:W-:Y:S01]  /*5a00*/  LOP3.LUT R56, R5, 0x600, R56, 0xf8, !PT ;  /* 0x0000060005387812 */ /* 0x000fe200078ef838 */
[----:B------:R-:W4:Y:S01]  /*5a10*/  LDCU UR63, c[0x0][0x370] ;  /* 0x00006e00ff3f77ac */ /* 0x000f220008000800 */
[----:B------:R-:W-:Y:S01]  /*5a20*/  LOP3.LUT R3, R2, 0x4, R3, 0x78, !PT ;  /* 0x0000000402037812 */ /* 0x000fe200078e7803 */
[----:B------:R-:W4:Y:S01]  /*5a30*/  LDS R0, [UR43+0x120] ;  /* 0x0001202bff007984 */ /* 0x000f220008000800 */
[----:B-1----:R-:W-:Y:S01]  /*5a40*/  IMAD.U32 R71, RZ, RZ, UR4 ;  /* 0x00000004ff477e24 */ /* 0x002fe2000f8e00ff */
[----:B------:R-:W-:Y:S01]  /*5a50*/  UIADD3 UR4, UPT, UPT, UR43, 0x400, URZ ;  /* 0x000004002b047890 */ /* 0x000fe2000fffe0ff */
[----:B------:R-:W-:Y:S01]  /*5a60*/  LOP3.LUT R56, R56, R3, RZ, 0xfc, !PT ;  /* 0x0000000338387212 */ /* 0x000fe200078efcff */
[----:B------:R-:W-:Y:S01]  /*5a70*/  IMAD.U32 R70, RZ, RZ, UR5 ;  /* 0x00000005ff467e24 */ /* 0x000fe2000f8e00ff */
[----:B------:R-:W-:Y:S01]  /*5a80*/  LOP3.LUT R69, R69, 0x60, RZ, 0xc0, !PT ;  /* 0x0000006045457812 */ /* 0x000fe200078ec0ff */
[----:B------:R-:W1:Y:S01]  /*5a90*/  LDCU.64 UR54, c[0x0][0x348] ;  /* 0x00006900ff3677ac */ /* 0x000e620008000a00 */
[----:B------:R-:W-:Y:S01]  /*5aa0*/  SEL R68, R68, 0xfffffff0, !P2 ;  /* 0xfffffff044447807 */ /* 0x000fe20005000000 */
[----:B------:R-:W-:Y:S01]  /*5ab0*/  IMAD.U32 R62, RZ, RZ, UR4 ;  /* 0x00000004ff3e7e24 */ /* 0x000fe2000f8e00ff */
[----:B------:R-:W-:Y:S01]  /*5ac0*/  SEL R67, R67, 0xffffffe0, !P1 ;  /* 0xffffffe043437807 */ /* 0x000fe20004800000 */
[----:B------:R-:W1:Y:S01]  /*5ad0*/  LDCU UR42, c[0x0][0xb0c] ;  /* 0x00016180ff2a77ac */ /* 0x000e620008000800 */
[----:B------:R-:W1:Y:S01]  /*5ae0*/  LDCU UR39, c[0x0][0xb30] ;  /* 0x00016600ff2777ac */ /* 0x000e620008000800 */
[----:B------:R-:W1:Y:S01]  /*5af0*/  LDCU.64 UR60, c[0x0][0x888] ;  /* 0x00011100ff3c77ac */ /* 0x000e620008000a00 */
[----:B------:R-:W1:Y:S01]  /*5b00*/  LDCU.64 UR40, c[0x0][0xb28] ;  /* 0x00016500ff2877ac */ /* 0x000e620008000a00 */
[----:B------:R-:W1:Y:S01]  /*5b10*/  LDCU.128 UR56, c[0x0][0xb10] ;  /* 0x00016200ff3877ac */ /* 0x000e620008000c00 */
[----:B------:R-:W1:Y:S01]  /*5b20*/  LDCU UR62, c[0x0][0x374] ;  /* 0x00006e80ff3e77ac */ /* 0x000e620008000800 */
[----:B------:R-:W-:Y:S01]  /*5b30*/  UMOV UR53, URZ ;  /* 0x000000ff00357c82 */ /* 0x000fe20008000000 */
[----:B------:R-:W-:Y:S01]  /*5b40*/  UMOV UR47, URZ ;  /* 0x000000ff002f7c82 */ /* 0x000fe20008000000 */
[----:B-1234-:R-:W-:-:S07]  /*5b50*/  IMAD.IADD R23, R0, 0x1, R23 ;  /* 0x0000000100177824 */ /* 0x01efce00078e0217 */
.L_x_167:
[C---:B------:R-:W-:Y:S02]  /*5b60*/  LEA R0, R64.reuse, UR43, 0x3 ;  /* 0x0000002b40007c11 */ /* 0x040fe4000f8e18ff */
[----:B------:R-:W-:Y:S02]  /*5b70*/  SHF.L.U32 R3, R65, 0x1f, RZ ;  /* 0x0000001f41037819 */ /* 0x000fe400000006ff */
[----:B-1----:R-:W-:Y:S02]  /*5b80*/  LEA R5, R64, UR43, 0x4 ;  /* 0x0000002b40057c11 */ /* 0x002fe4000f8e20ff */
[----:B------:R-:W1:Y:S02]  /*5b90*/  SYNCS.PHASECHK.TRANS64.TRYWAIT P0, [R0+URZ+0x70], R3 ;  /* 0x00007003000075a7 */ /* 0x000e6400080011ff */
[----:B-1----:R-:W-:Y:S05]  /*5ba0*/  @!P0 BRA `(.L_x_92) ;  /* 0x0000006800248947 */ /* 0x002fea0003800000 */
.L_x_219:
[----:B------:R-:W-:Y:S01]  /*5bb0*/  R2UR UR7, R72 ;  /* 0x00000000480772ca */ /* 0x000fe200000e0000 */
[----:B------:R-:W2:Y:S01]  /*5bc0*/  LDS.128 R4, [R5+0x100] ;  /* 0x0001000005047984 */ /* 0x000ea20000000c00 */
[----:B-1----:R-:W-:Y:S01]  /*5bd0*/  VIADD R0, R0, 0x80 ;  /* 0x0000008000007836 */ /* 0x002fe20000000000 */
[----:B------:R-:W-:Y:S04]  /*5be0*/  UISETP.GE.AND UP0, UPT, UR45, 0x1, UPT ;  /* 0x000000012d00788c */ /* 0x000fe8000bf06270 */
[----:B------:R-:W-:Y:S01]  /*5bf0*/  PRMT R0, RZ, 0x654, R0 ;  /* 0x00000654ff007816 */ /* 0x000fe20000000000 */
[----:B------:R-:W-:Y:S01]  /*5c00*/  @!PT LDS RZ, [RZ] ;  /* 0x00000000fffff984 */ /* 0x000fe20000000800 */
[----:B------:R-:W-:Y:S01]  /*5c10*/  @!PT LDS RZ, [RZ] ;  /* 0x00000000fffff984 */ /* 0x000fe20000000800 */
[----:B------:R-:W-:Y:S01]  /*5c20*/  @!PT LDS RZ, [RZ] ;  /* 0x00000000fffff984 */ /* 0x000fe20000000800 */
[----:B------:R-:W-:Y:S01]  /*5c30*/  @!PT LDS RZ, [RZ] ;  /* 0x00000000fffff984 */ /* 0x000fe20000000800 */
[----:B------:R1:W-:Y:S06]  /*5c40*/  MEMBAR.ALL.CTA ;  /* 0x0000000000007992 */ /* 0x0003ec0000008000 */
[----:B-1----:R-:W1:Y:S02]  /*5c50*/  FENCE.VIEW.ASYNC.S ;  /* 0x00000000000073c6 */ /* 0x002e640000000000 */
[----:B-1----:R1:W-:Y:S01]  /*5c60*/  SYNCS.ARRIVE.TRANS64.RED.A1T0 RZ, [R0+URZ], RZ ;  /* 0x000000ff00ff79a7 */ /* 0x0023e200081004ff */
[----:B--2---:R-:W-:Y:S11]  /*5c70*/  LOP3.LUT P0, RZ, R6, 0x1, RZ, 0xc0, !PT ;  /* 0x0000000106ff7812 */ /* 0x004ff6000780c0ff */
[----:B------:R-:W-:Y:S02]  /*5c80*/  @!UPT UIADD3 URZ, UPT, UPT, URZ, URZ, URZ ;  /* 0x000000fffffff290 */ /* 0x000fe4000fffe0ff */
[----:B------:R-:W-:Y:S01]  /*5c90*/  VOTEU.ANY UP1, P0 ;  /* 0x0000000000ff7886 */ /* 0x000fe20000020100 */
[----:B------:R-:W-:Y:S01]  /*5ca0*/  PLOP3.LUT P0, PT, PT, PT, UP1, 0x80, 0x8 ;  /* 0x000000000008781c */ /* 0x000fe20003f0f018 */
[----:B------:R-:W-:Y:S06]  /*5cb0*/  UP2UR UR4, UPR, URZ, 0x2 ;  /* 0x00000002ff047883 */ /* 0x000fec0008000000 */
[----:B------:R-:W-:Y:S06]  /*5cc0*/  IMAD.U32 R73, RZ, RZ, UR4 ;  /* 0x00000004ff497e24 */ /* 0x000fec000f8e00ff */
[----:B------:R-:W-:Y:S02]  /*5cd0*/  @P0 SHF.R.U32.HI R2, RZ, 0x10, R5 ;  /* 0x00000010ff020819 */ /* 0x000fe40000011605 */
[----:B------:R-:W-:Y:S02]  /*5ce0*/  @P0 MOV R3, R4 ;  /* 0x0000000400030202 */ /* 0x000fe40000000f00 */
[----:B------:R-:W-:Y:S02]  /*5cf0*/  @P0 R2UR UR4, R2 ;  /* 0x00000000020402ca */ /* 0x000fe400000e0000 */
[----:B------:R-:W-:Y:S02]  /*5d00*/  @P0 LOP3.LUT R4, R5, 0xffff, RZ, 0xc0, !PT ;  /* 0x0000ffff05040812 */ /* 0x000fe400078ec0ff */
[----:B------:R-:W-:Y:S02]  /*5d10*/  @P0 R2UR UR6, R3 ;  /* 0x00000000030602ca */ /* 0x000fe400000e0000 */
[----:B------:R-:W-:Y:S07]  /*5d20*/  @P0 R2UR UR5, R4 ;  /* 0x00000000040502ca */ /* 0x000fee00000e0000 */
[----:B------:R-:W-:Y:S02]  /*5d30*/  @UP1 UMOV UR7, UR4 ;  /* 0x0000000400071c82 */ /* 0x000fe40008000000 */
[----:B------:R-:W-:Y:S02]  /*5d40*/  IMAD.U32 R72, RZ, RZ, UR7 ;  /* 0x00000007ff487e24 */ /* 0x000fe4000f8e00ff */
[----:B------:R-:W-:Y:S02]  /*5d50*/  @UP1 UMOV UR38, UR6 ;  /* 0x0000000600261c82 */ /* 0x000fe40008000000 */
[----:B------:R-:W-:Y:S01]  /*5d60*/  @UP1 UMOV UR37, UR5 ;  /* 0x0000000500251c82 */ /* 0x000fe20008000000 */
[----:B-1----:R-:W-:Y:S05]  /*5d70*/  BRA.U !UP0, `(.L_x_93) ;  /* 0x0000000108cc7547 */ /* 0x002fea000b800000 */
[----:B------:R-:W1:Y:S01]  /*5d80*/  LDCU UR12, c[0x0][0xb20] ;  /* 0x00016400ff0c77ac */ /* 0x000e620008000800 */
[----:B------:R-:W-:Y:S02]  /*5d90*/  UIMAD.WIDE.U32 UR4, UR62, UR59, URZ ;  /* 0x0000003b3e0472a5 */ /* 0x000fe4000f8e00ff */
[----:B------:R-:W-:Y:S02]  /*5da0*/  UIMAD.WIDE.U32 UR6, UR63, UR56, URZ ;  /* 0x000000383f0672a5 */ /* 0x000fe4000f8e00ff */
[----:B------:R-:W-:Y:S02]  /*5db0*/  UISETP.NE.AND UP0, UPT, UR58, 0x1, UPT ;  /* 0x000000013a00788c */ /* 0x000fe4000bf05270 */
[----:B------:R-:W-:Y:S02]  /*5dc0*/  UIMAD.WIDE.U32 UR8, UR37, UR59, URZ ;  /* 0x0000003b250872a5 */ /* 0x000fe4000f8e00ff */
[----:B------:R-:W-:Y:S02]  /*5dd0*/  UIMAD.WIDE.U32 UR10, UR38, UR56, URZ ;  /* 0x00000038260a72a5 */ /* 0x000fe4000f8e00ff */
[----:B------:R-:W-:Y:S02]  /*5de0*/  UISETP.NE.AND UP1, UPT, UR42, 0x1, UPT ;  /* 0x000000012a00788c */ /* 0x000fe4000bf25270 */
[----:B------:R-:W-:Y:S01]  /*5df0*/  UISETP.NE.AND UP2, UPT, UR45, 0x1, UPT ;  /* 0x000000012d00788c */ /* 0x000fe2000bf45270 */
[----:B------:R-:W-:Y:S02]  /*5e00*/  UMOV UR4, UR5 ;  /* 0x0000000500047c82 */ /* 0x000fe40008000000 */
[----:B-1----:R-:W-:Y:S03]  /*5e10*/  USHF.R.U32.HI UR5, URZ, UR12, UR4 ;  /* 0x0000000cff057299 */ /* 0x002fe60008011604 */
[----:B------:R-:W-:Y:S02]  /*5e20*/  UMOV UR4, UR7 ;  /* 0x0000000700047c82 */ /* 0x000fe40008000000 */
[----:B------:R-:W-:Y:S02]  /*5e30*/  USHF.R.U32.HI UR7, URZ, UR57, UR4 ;  /* 0x00000039ff077299 */ /* 0x000fe40008011604 */
[----:B------:R-:W-:Y:S02]  /*5e40*/  USEL UR4, UR62, UR5, !UP0 ;  /* 0x000000053e047287 */ /* 0x000fe4000c000000 */
[----:B------:R-:W-:Y:S01]  /*5e50*/  USEL UR7, UR63, UR7, !UP1 ;  /* 0x000000073f077287 */ /* 0x000fe2000c800000 */
[----:B------:R-:W-:Y:S01]  /*5e60*/  UMOV UR5, UR9 ;  /* 0x0000000900057c82 */ /* 0x000fe20008000000 */
[----:B------:R-:W-:Y:S02]  /*5e70*/  UIMAD.WIDE.U32 UR8, UR4, UR40, URZ ;  /* 0x00000028040872a5 */ /* 0x000fe4000f8e00ff */
[----:B------:R-:W-:Y:S03]  /*5e80*/  USHF.R.U32.HI UR6, URZ, UR12, UR5 ;  /* 0x0000000cff067299 */ /* 0x000fe60008011605 */
[----:B------:R-:W-:Y:S01]  /*5e90*/  UMOV UR5, UR11 ;  /* 0x0000000b00057c82 */ /* 0x000fe20008000000 */
[----:B------:R-:W-:Y:S02]  /*5ea0*/  UIMAD.WIDE.U32 UR10, UR7, UR40, URZ ;  /* 0x00000028070a72a5 */ /* 0x000fe4000f8e00ff */
[----:B------:R-:W-:Y:S02]  /*5eb0*/  USHF.R.U32.HI UR12, URZ, UR57, UR5 ;  /* 0x00000039ff0c7299 */ /* 0x000fe40008011605 */
[----:B------:R-:W-:Y:S01]  /*5ec0*/  USEL UR6, UR37, UR6, !UP0 ;  /* 0x0000000625067287 */ /* 0x000fe2000c000000 */
[----:B------:R-:W-:Y:S02]  /*5ed0*/  UMOV UR5, UR9 ;  /* 0x0000000900057c82 */ /* 0x000fe40008000000 */
[----:B------:R-:W-:Y:S01]  /*5ee0*/  UMOV UR10, UR11 ;  /* 0x0000000b000a7c82 */ /* 0x000fe20008000000 */
[----:B------:R-:W-:Y:S02]  /*5ef0*/  @UP2 USHF.R.U32.HI UR4, URZ, UR41, UR5 ;  /* 0x00000029ff042299 */ /* 0x000fe40008011605 */
[----:B------:R-:W-:Y:S02]  /*5f00*/  @UP2 USHF.R.U32.HI UR7, URZ, UR41, UR10 ;  /* 0x00000029ff072299 */ /* 0x000fe4000801160a */
[----:B------:R-:W-:Y:S02]  /*5f10*/  UIMAD UR4, UR45, UR4, URZ ;  /* 0x000000042d0472a4 */ /* 0x000fe4000f8e02ff */
[----:B------:R-:W-:Y:S02]  /*5f20*/  UIMAD.WIDE.U32 UR10, UR6, UR40, URZ ;  /* 0x00000028060a72a5 */ /* 0x000fe4000f8e00ff */
[----:B------:R-:W-:Y:S02]  /*5f30*/  USEL UR5, UR38, UR12, !UP1 ;  /* 0x0000000c26057287 */ /* 0x000fe4000c800000 */
[----:B------:R-:W-:Y:S02]  /*5f40*/  UIMAD UR8, UR45, UR7, URZ ;  /* 0x000000072d0872a4 */ /* 0x000fe4000f8e02ff */
[----:B------:R-:W-:Y:S03]  /*5f50*/  UISETP.GE.AND UP0, UPT, UR6, UR4, UPT ;  /* 0x000000040600728c */ /* 0x000fe6000bf06270 */
[----:B------:R-:W-:Y:S01]  /*5f60*/  UMOV UR4, UR11 ;  /* 0x0000000b00047c82 */ /* 0x000fe20008000000 */
[----:B------:R-:W-:Y:S02]  /*5f70*/  UISETP.GE.OR UP0, UPT, UR5, UR8, UP0 ;  /* 0x000000080500728c */ /* 0x000fe40008706670 */
[----:B------:R-:W-:Y:S02]  /*5f80*/  USHF.R.U32.HI UR4, URZ, UR41, UR4 ;  /* 0x00000029ff047299 */ /* 0x000fe40008011604 */
[----:B------:R-:W-:Y:S02]  /*5f90*/  UIMAD.WIDE.U32 UR8, UR5, UR40, URZ ;  /* 0x00000028050872a5 */ /* 0x000fe4000f8e00ff */
[----:B------:R-:W-:Y:S02]  /*5fa0*/  USEL UR11, UR6, UR4, !UP2 ;  /* 0x00000004060b7287 */ /* 0x000fe4000d000000 */
[----:B------:R-:W-:Y:S02]  /*5fb0*/  UIADD3 UR8, UPT, UPT, -UR5, URZ, URZ ;  /* 0x000000ff05087290 */ /* 0x000fe4000fffe1ff */
[----:B------:R-:W-:Y:S01]  /*5fc0*/  UIADD3 UR10, UPT, UPT, -UR11, URZ, URZ ;  /* 0x000000ff0b0a7290 */ /* 0x000fe2000fffe1ff */
[----:B------:R-:W-:Y:S01]  /*5fd0*/  @!UP0 UMOV UR4, UR9 ;  /* 0x0000000900048c82 */ /* 0x000fe20008000000 */
[----:B------:R-:W-:Y:S02]  /*5fe0*/  UIADD3 UR9, UPT, UPT, -UR6, URZ, URZ ;  /* 0x000000ff06097290 */ /* 0x000fe4000fffe1ff */
[----:B------:R-:W-:Y:S02]  /*5ff0*/  @!UP0 USHF.R.U32.HI UR4, URZ, UR41, UR4 ;  /* 0x00000029ff048299 */ /* 0x000fe40008011604 */
[----:B------:R-:W-:Y:S02]  /*6000*/  UIMAD UR10, UR45, UR10, UR6 ;  /* 0x0000000a2d0a72a4 */ /* 0x000fe4000f8e0206 */
[----:B------:R-:W-:Y:S04]  /*6010*/  @!UP0 USEL UR4, UR5, UR4, !UP2 ;  /* 0x0000000405048287 */ /* 0x000fe8000d000000 */
[----:B------:R-:W-:Y:S02]  /*6020*/  @!UP0 UIMAD UR10, UR7, UR10, UR4 ;  /* 0x0000000a070a82a4 */ /* 0x000fe4000f8e0204 */
[----:B------:R-:W-:Y:S02]  /*6030*/  @!UP0 UIADD3 UR11, UPT, UPT, UR11, -UR4, URZ ;  /* 0x800000040b0b8290 */ /* 0x000fe4000fffe0ff */
[----:B------:R-:W-:Y:S02]  /*6040*/  UIMAD UR7, UR42, UR8, UR38 ;  /* 0x000000082a0772a4 */ /* 0x000fe4000f8e0226 */
[----:B------:R-:W-:Y:S02]  /*6050*/  @!UP0 UIMAD UR6, UR11, UR45, UR5 ;  /* 0x0000002d0b0682a4 */ /* 0x000fe4000f8e0205 */
[----:B------:R-:W-:Y:S01]  /*6060*/  UIMAD UR4, UR58, UR9, UR37 ;  /* 0x000000093a0472a4 */ /* 0x000fe2000f8e0225 */
[----:B------:R-:W-:Y:S02]  /*6070*/  @!UP0 UMOV UR5, UR10 ;  /* 0x0000000a00058c82 */ /* 0x000fe40008000000 */
[----:B------:R-:W-:Y:S02]  /*6080*/  UIMAD UR38, UR5, UR42, UR7 ;  /* 0x0000002a052672a4 */ /* 0x000fe4000f8e0207 */
[----:B------:R-:W-:Y:S11]  /*6090*/  UIMAD UR37, UR6, UR58, UR4 ;  /* 0x0000003a062572a4 */ /* 0x000ff6000f8e0204 */
[----:B------:R-:W-:Y:S01]  /*60a0*/  @!UPT UIADD3 URZ, UPT, UPT, URZ, URZ, URZ ;  /* 0x000000fffffff290 */ /* 0x000fe2000fffe0ff */
.L_x_93:
[----:B------:R-:W-:Y:S01]  /*60b0*/  UISETP.NE.AND UP0, UPT, UR39, 0x1, UPT ;  /* 0x000000012700788c */ /* 0x000fe2000bf05270 */
[----:B------:R-:W-:Y:S01]  /*60c0*/  LOP3.LUT P0, RZ, R62, 0x3f0, RZ, 0xc0, !PT ;  /* 0x000003f03eff7812 */ /* 0x000fe2000780c0ff */
[----:B------:R-:W-:Y:S01]  /*60d0*/  USHF.L.U32 UR50, UR24, 0x6, URZ ;  /* 0x0000000618327899 */ /* 0x000fe200080006ff */
[----:B------:R-:W-:Y:S01]  /*60e0*/  BSSY.RECONVERGENT B6, `(.L_x_94) ;  /* 0x0000034000067945 */ /* 0x000fe20003800200 */
[----:B------:R-:W-:Y:S01]  /*60f0*/  USHF.L.U32 UR49, UR28, 0x8, URZ ;  /* 0x000000081c317899 */ /* 0x000fe200080006ff */
[----:B------:R-:W-:Y:S06]  /*6100*/  IADD3 R64, PT, PT, R64, 0x1, RZ ;  /* 0x0000000140407810 */ /* 0x000fec0007ffe0ff */
[----:B------:R-:W1:Y:S01]  /*6110*/  @!UP0 LDCU.128 UR12, c[0x0][0xb10] ;  /* 0x00016200ff0c87ac */ /* 0x000e620008000c00 */
[----:B------:R-:W2:Y:S01]  /*6120*/  @!UP0 LDCU UR5, c[0x0][0xb0c] ;  /* 0x00016180ff0587ac */ /* 0x000ea20008000800 */
[----:B------:R-:W3:Y:S01]  /*6130*/  @!UP0 LDCU UR10, c[0x0][0xb20] ;  /* 0x00016400ff0a87ac */ /* 0x000ee20008000800 */
[----:B-1----:R-:W-:Y:S02]  /*6140*/  UIMAD.WIDE.U32 UR8, UR38, UR12, URZ ;  /* 0x0000000c260872a5 */ /* 0x002fe4000f8e00ff */
[----:B------:R-:W-:Y:S02]  /*6150*/  UIMAD.WIDE.U32 UR6, UR37, UR15, URZ ;  /* 0x0000000f250672a5 */ /* 0x000fe4000f8e00ff */
[----:B------:R-:W-:Y:S03]  /*6160*/  @!UP0 UISETP.NE.AND UP1, UPT, UR14, 0x1, UPT ;  /* 0x000000010e00888c */ /* 0x000fe6000bf25270 */
[----:B------:R-:W-:Y:S01]  /*6170*/  @!UP0 UMOV UR4, UR9 ;  /* 0x0000000900048c82 */ /* 0x000fe20008000000 */
[----:B--2---:R-:W-:Y:S02]  /*6180*/  @!UP0 UISETP.NE.AND UP2, UPT, UR5, 0x1, UPT ;  /* 0x000000010500888c */ /* 0x004fe4000bf45270 */
[----:B------:R-:W-:Y:S01]  /*6190*/  @!UP0 USHF.R.U32.HI UR4, URZ, UR13, UR4 ;  /* 0x0000000dff048299 */ /* 0x000fe20008011604 */
[----:B------:R-:W-:Y:S02]  /*61a0*/  @!UP0 UMOV UR6, UR7 ;  /* 0x0000000700068c82 */ /* 0x000fe40008000000 */
[----:B---3--:R-:W-:Y:S02]  /*61b0*/  @!UP0 USHF.R.U32.HI UR6, URZ, UR10, UR6 ;  /* 0x0000000aff068299 */ /* 0x008fe40008011606 */
[----:B------:R-:W-:Y:S02]  /*61c0*/  @!UP0 USEL UR7, UR38, UR4, !UP2 ;  /* 0x0000000426078287 */ /* 0x000fe4000d000000 */
[----:B------:R-:W-:Y:S04]  /*61d0*/  @!UP0 USEL UR6, UR37, UR6, !UP1 ;  /* 0x0000000625068287 */ /* 0x000fe8000c800000 */
[----:B------:R-:W-:Y:S02]  /*61e0*/  @!UP0 UIADD3 UR4, UPT, UPT, -UR7, UR6, URZ ;  /* 0x0000000607048290 */ /* 0x000fe4000fffe1ff */
[----:B------:R-:W-:Y:S02]  /*61f0*/  @!UP0 UIADD3 UR6, UPT, UPT, UR7, -UR6, URZ ;  /* 0x8000000607068290 */ /* 0x000fe4000fffe0ff */
[----:B------:R-:W-:Y:S02]  /*6200*/  @!UP0 UIMAD UR38, UR4, UR5, UR38 ;  /* 0x00000005042682a4 */ /* 0x000fe4000f8e0226 */
[----:B------:R-:W-:Y:S01]  /*6210*/  @!UP0 UIMAD UR37, UR6, UR14, UR37 ;  /* 0x0000000e062582a4 */ /* 0x000fe2000f8e0225 */
[----:B------:R-:W-:Y:S11]  /*6220*/  @!P0 BRA `(.L_x_95) ;  /* 0x00000000007c8947 */ /* 0x000ff60003800000 */
[----:B------:R-:W1:Y:S01]  /*6230*/  LDCU.64 UR8, c[0x4][0x80] ;  /* 0x01001000ff0877ac */ /* 0x000e620008000a00 */
[----:B------:R-:W-:Y:S01]  /*6240*/  MOV R2, 0x0 ;  /* 0x0000000000027802 */ /* 0x000fe20000000f00 */
[----:B------:R-:W-:Y:S02]  /*6250*/  HFMA2 R12, -RZ, RZ, 0, 5.9604644775390625e-08 ;  /* 0x00000001ff0c7431 */ /* 0x000fe400000001ff */
[----:B------:R-:W-:Y:S01]  /*6260*/  IMAD.MOV.U32 R8, RZ, RZ, 0x70 ;  /* 0x00000070ff087424 */ /* 0x000fe200078e00ff */
[----:B------:R2:W3:Y:S01]  /*6270*/  LDC.64 R14, c[0x4][R2] ;  /* 0x01000000020e7b82 */ /* 0x0004e20000000a00 */
[----:B------:R-:W4:Y:S01]  /*6280*/  LDCU.64 UR6, c[0x4][0x88] ;  /* 0x01001100ff0677ac */ /* 0x000f220008000a00 */
[----:B------:R-:W-:Y:S01]  /*6290*/  IMAD.MOV.U32 R13, RZ, RZ, RZ ;  /* 0x000000ffff0d7224 */ /* 0x000fe200078e00ff */
[----:B------:R-:W2:Y:S01]  /*62a0*/  LDCU.64 UR4, c[0x4][0x8] ;  /* 0x01000100ff0477ac */ /* 0x000ea20008000a00 */
[----:B-1----:R-:W-:Y:S01]  /*62b0*/  MOV R5, UR9 ;  /* 0x0000000900057c02 */ /* 0x002fe20008000f00 */
[----:B------:R-:W-:Y:S01]  /*62c0*/  IMAD.U32 R4, RZ, RZ, UR8 ;  /* 0x00000008ff047e24 */ /* 0x000fe2000f8e00ff */
[----:B----4-:R-:W-:Y:S01]  /*62d0*/  MOV R7, UR7 ;  /* 0x0000000700077c02 */ /* 0x010fe20008000f00 */
[----:B------:R-:W-:Y:S01]  /*62e0*/  IMAD.U32 R6, RZ, RZ, UR6 ;  /* 0x00000006ff067e24 */ /* 0x000fe2000f8e00ff */
[----:B--2---:R-:W-:Y:S01]  /*62f0*/  MOV R11, UR5 ;  /* 0x00000005000b7c02 */ /* 0x004fe20008000f00 */
[----:B------:R-:W-:Y:S02]  /*6300*/  IMAD.U32 R10, RZ, RZ, UR4 ;  /* 0x00000004ff0a7e24 */ /* 0x000fe4000f8e00ff */
[----:B------:R-:W-:Y:S07]  /*6310*/  LEPC R20, `(.L_x_96) ;  /* 0x000000001014794e */ /* 0x000fee0000000000 */
[----:B---3-5:R-:W-:Y:S05]  /*6320*/  CALL.ABS.NOINC R14 ;  /* 0x000000000e007343 */ /* 0x028fea0003c00000 */
.L_x_96:
[----:B------:R-:W1:Y:S01]  /*6330*/  LDCU.64 UR8, c[0x4][0x80] ;  /* 0x01001000ff0877ac */ /* 0x000e620008000a00 */
[----:B------:R-:W2:Y:S01]  /*6340*/  LDC.64 R2, c[0x4][R2] ;  /* 0x0100000002027b82 */ /* 0x000ea20000000a00 */
[----:B------:R-:W-:Y:S02]  /*6350*/  HFMA2 R12, -RZ, RZ, 0, 5.9604644775390625e-08 ;  /* 0x00000001ff0c7431 */ /* 0x000fe400000001ff */
[----:B------:R-:W-:Y:S02]  /*6360*/  IMAD.MOV.U32 R8, RZ, RZ, 0x70 ;  /* 0x00000070ff087424 */ /* 0x000fe400078e00ff */
[----:B------:R-:W-:Y:S01]  /*6370*/  IMAD.MOV.U32 R13, RZ, RZ, RZ ;  /* 0x000000ffff0d7224 */ /* 0x000fe200078e00ff */
[----:B------:R-:W3:Y:S01]  /*6380*/  LDCU.64 UR6, c[0x4][0x88] ;  /* 0x01001100ff0677ac */ /* 0x000ee20008000a00 */
[----:B------:R-:W4:Y:S01]  /*6390*/  LDCU.64 UR4, c[0x4][0x8] ;  /* 0x01000100ff0477ac */ /* 0x000f220008000a00 */
[----:B-1----:R-:W-:Y:S02]  /*63a0*/  MOV R4, UR8 ;  /* 0x0000000800047c02 */ /* 0x002fe40008000f00 */
[----:B------:R-:W-:Y:S02]  /*63b0*/  MOV R5, UR9 ;  /* 0x0000000900057c02 */ /* 0x000fe40008000f00 */
[----:B---3--:R-:W-:Y:S01]  /*63c0*/  MOV R7, UR7 ;  /* 0x0000000700077c02 */ /* 0x008fe20008000f00 */
[----:B------:R-:W-:Y:S01]  /*63d0*/  IMAD.U32 R6, RZ, RZ, UR6 ;  /* 0x00000006ff067e24 */ /* 0x000fe2000f8e00ff */
[----:B----4-:R-:W-:Y:S01]  /*63e0*/  MOV R11, UR5 ;  /* 0x00000005000b7c02 */ /* 0x010fe20008000f00 */
[----:B------:R-:W-:Y:S02]  /*63f0*/  IMAD.U32 R10, RZ, RZ, UR4 ;  /* 0x00000004ff0a7e24 */ /* 0x000fe4000f8e00ff */
[----:B------:R-:W-:Y:S07]  /*6400*/  LEPC R20, `(.L_x_95) ;  /* 0x000000001014794e */ /* 0x000fee0000000000 */
[----:B--2---:R-:W-:Y:S05]  /*6410*/  CALL.ABS.NOINC R2 ;  /* 0x0000000002007343 */ /* 0x004fea0003c00000 */
.L_x_95:
[----:B------:R-:W-:Y:S05]  /*6420*/  BSYNC.RECONVERGENT B6 ;  /* 0x0000000000067941 */ /* 0x000fea0003800200 */
.L_x_94:
[----:B------:R-:W-:Y:S02]  /*6430*/  R2UR UR6, R61 ;  /* 0x000000003d0672ca */ /* 0x000fe400000e0000 */
[----:B------:R-:W-:Y:S02]  /*6440*/  R2UR UR5, R71 ;  /* 0x00000000470572ca */ /* 0x000fe400000e0000 */
[----:B------:R-:W-:Y:S02]  /*6450*/  R2UR UR4, R70 ;  /* 0x00000000460472ca */ /* 0x000fe400000e0000 */
[----:B------:R-:W-:Y:S02]  /*6460*/  ISETP.NE.U32.AND P4, PT, R54, RZ, PT ;  /* 0x000000ff3600720c */ /* 0x000fe40003f85070 */
[----:B------:R-:W-:Y:S02]  /*6470*/  ISETP.NE.U32.AND P2, PT, RZ, UR60, PT ;  /* 0x0000003cff007c0c */ /* 0x000fe4000bf45070 */
[----:B------:R-:W-:Y:S02]  /*6480*/  ISETP.NE.AND.EX P4, PT, R55, RZ, PT, P4 ;  /* 0x000000ff3700720c */ /* 0x000fe40003f85340 */
[----:B------:R-:W-:Y:S01]  /*6490*/  ISETP.NE.AND.EX P2, PT, RZ, UR61, PT, P2 ;  /* 0x0000003dff007c0c */ /* 0x000fe2000bf45320 */
[----:B------:R-:W-:Y:S02]  /*64a0*/  UISETP.NE.AND UP2, UPT, UR6, URZ, UPT ;  /* 0x000000ff0600728c */ /* 0x000fe4000bf45270 */
[----:B------:R-:W-:Y:S04]  /*64b0*/  UISETP.NE.U32.AND UP0, UPT, UR5, URZ, UPT ;  /* 0x000000ff0500728c */ /* 0x000fe8000bf05070 */
[----:B------:R-:W-:Y:S01]  /*64c0*/  UISETP.NE.AND.EX UP1, UPT, UR4, URZ, UPT, UP0 ;  /* 0x000000ff0400728c */ /* 0x000fe2000bf25300 */
[----:B------:R-:W-:Y:S01]  /*64d0*/  PLOP3.LUT P1, PT, PT, PT, UP2, 0x80, 0x8 ;  /* 0x000000000008781c */ /* 0x000fe20003f2f028 */
[----:B------:R-:W-:Y:S03]  /*64e0*/  UPLOP3.LUT UP0, UPT, UPT, UPT, UPT, 0x40, 0x4 ;  /* 0x000000000004789c */ /* 0x000fe60003f0e870 */
[----:B------:R-:W-:Y:S06]  /*64f0*/  @UP2 UPLOP3.LUT UP0, UPT, UPT, UPT, UP1, 0x80, 0x8 ;  /* 0x000000000008289c */ /* 0x000fec0003f0f010 */
[----:B------:R-:W-:Y:S01]  /*6500*/  PLOP3.LUT P0, PT, PT, PT, UP0, 0x80, 0x8 ;  /* 0x000000000008781c */ /* 0x000fe20003f0f008 */
[----:B------:R-:W-:Y:S01]  /*6510*/  @!UPT UIADD3 URZ, UPT, UPT, URZ, URZ, URZ ;  /* 0x000000fffffff290 */ /* 0x000fe2000fffe0ff */
[----:B------:R-:W-:Y:S11]  /*6520*/  BRA.U !UP1, `(.L_x_97) ;  /* 0x0000000109407547 */ /* 0x000ff6000b800000 */
[----:B------:R-:W-:Y:S01]  /*6530*/  UISETP.NE.U32.AND UP0, UPT, UR60, URZ, UPT ;  /* 0x000000ff3c00728c */ /* 0x000fe2000bf05070 */
[----:B------:R-:W-:Y:S01]  /*6540*/  R2UR UR6, R71 ;  /* 0x00000000470672ca */ /* 0x000fe200000e0000 */
[----:B------:R-:W1:Y:S01]  /*6550*/  LDCU.64 UR8, c[0x0][0x358] ;  /* 0x00006b00ff0877ac */ /* 0x000e620008000a00 */
[----:B------:R-:W-:Y:S02]  /*6560*/  HFMA2 R57, -RZ, RZ, 0, 5.9604644775390625e-08 ;  /* 0x00000001ff397431 */ /* 0x000fe400000001ff */
[----:B------:R-:W-:Y:S01]  /*6570*/  IMAD.MOV.U32 R0, RZ, RZ, 0x1 ;  /* 0x00000001ff007424 */ /* 0x000fe200078e00ff */
[----:B------:R-:W-:Y:S06]  /*6580*/  UISETP.NE.AND.EX UP0, UPT, UR61, URZ, UPT, UP0 ;  /* 0x000000ff3d00728c */ /* 0x000fec000bf05300 */
[----:B------:R-:W-:Y:S05]  /*6590*/  PLOP3.LUT P3, PT, PT, PT, UP0, 0x80, 0x8 ;  /* 0x000000000008781c */ /* 0x000fea0003f6f008 */
[----:B------:R-:W2:Y:S01]  /*65a0*/  @UP0 LDCU.64 UR4, c[0x0][0x888] ;  /* 0x00011100ff0407ac */ /* 0x000ea20008000a00 */
[----:B------:R-:W-:Y:S07]  /*65b0*/  @UP0 UIMAD UR6, UR36, UR6, URZ ;  /* 0x00000006240602a4 */ /* 0x000fee000f8e02ff */
[----:B------:R-:W-:Y:S01]  /*65c0*/  @!P3 PRMT R57, R0, 0x7610, R57 ;  /* 0x000076100039b816 */ /* 0x000fe20000000039 */
[----:B--2---:R-:W-:Y:S06]  /*65d0*/  @UP0 UIMAD.WIDE UR4, UR6, 0x4, UR4 ;  /* 0x00000004060408a5 */ /* 0x004fec000f8e0204 */
[----:B------:R-:W-:Y:S02]  /*65e0*/  IMAD.U32 R2, RZ, RZ, UR4 ;  /* 0x00000004ff027e24 */ /* 0x000fe4000f8e00ff */
[----:B------:R-:W-:Y:S03]  /*65f0*/  IMAD.U32 R3, RZ, RZ, UR5 ;  /* 0x00000005ff037e24 */ /* 0x000fe6000f8e00ff */
[----:B------:R-:W2:Y:S02]  /*6600*/  @!UP0 LDCU UR4, c[0x0][0x880] ;  /* 0x00011000ff0487ac */ /* 0x000ea40008000800 */
[----:B-1---5:R1:W5:Y:S02]  /*6610*/  @P3 LDG.E R27, desc[UR8][R2.64] ;  /* 0x00000008021b3981 */ /* 0x022364000c1e1900 */
[----:B-12---:R-:W-:Y:S02]  /*6620*/  @!P3 MOV R27, UR4 ;  /* 0x00000004001bbc02 */ /* 0x006fe40008000f00 */
.L_x_97:
[----:B------:R-:W-:Y:S05]  /*6630*/  @!P4 BRA `(.L_x_98) ;  /* 0x000000000024c947 */ /* 0x000fea0003800000 */
[----:B------:R-:W-:Y:S01]  /*6640*/  ISETP.NE.U32.AND P3, PT, R52, RZ, PT ;  /* 0x000000ff3400720c */ /* 0x000fe20003f65070 */
[----:B------:R-:W1:Y:S03]  /*6650*/  LDCU.64 UR4, c[0x0][0x358] ;  /* 0x00006b00ff0477ac */ /* 0x000e660008000a00 */
[----:B------:R-:W-:Y:S11]  /*6660*/  ISETP.NE.AND.EX P3, PT, R53, RZ, PT, P3 ;  /* 0x000000ff3500720c */ /* 0x000ff60003f65330 */
[----:B------:R-:W-:Y:S02]  /*6670*/  @!UPT UIADD3 URZ, UPT, UPT, URZ, URZ, URZ ;  /* 0x000000fffffff290 */ /* 0x000fe4000fffe0ff */
[----:B------:R-:W2:Y:S01]  /*6680*/  @P3 LDC.64 R2, c[0x0][0x8a8] ;  /* 0x00022a00ff023b82 */ /* 0x000ea20000000a00 */
[----:B------:R-:W-:Y:S04]  /*6690*/  @P3 IMAD R0, R54, UR36, RZ ;  /* 0x0000002436003c24 */ /* 0x000fe8000f8e02ff */
[----:B--2---:R-:W-:Y:S05]  /*66a0*/  @P3 IMAD.WIDE R2, R0, 0x4, R2 ;  /* 0x0000000400023825 */ /* 0x004fea00078e0202 */
[----:B-1---5:R1:W5:Y:S02]  /*66b0*/  @P3 LDG.E R24, desc[UR4][R2.64] ;  /* 0x0000000402183981 */ /* 0x022364000c1e1900 */
[----:B-1----:R-:W2:Y:S02]  /*66c0*/  @!P3 LDC R24, c[0x0][0x8a0] ;  /* 0x00022800ff18bb82 */ /* 0x002ea40000000800 */
.L_x_98:
[----:B-----5:R-:W-:Y:S01]  /*66d0*/  FSETP.NEU.AND P3, PT, R27, RZ, PT ;  /* 0x000000ff1b00720b */ /* 0x020fe20003f6d000 */
[----:B------:R-:W-:Y:S01]  /*66e0*/  IMAD.SHL.U32 R35, R56, 0x4, RZ ;  /* 0x0000000438237824 */ /* 0x000fe200078e00ff */
[----:B------:R-:W-:Y:S01]  /*66f0*/  SEL R4, RZ, 0xffffffff, P2 ;  /* 0xffffffffff047807 */ /* 0x000fe20001000000 */
[----:B------:R-:W-:Y:S01]  /*6700*/  BSSY B1, `(.L_x_99) ;  /* 0x0000043000017945 */ /* 0x000fe20003800000 */
[----:B------:R-:W-:Y:S01]  /*6710*/  @P1 LOP3.LUT P2, RZ, R57, 0xff, RZ, 0xc0, !PT ;  /* 0x000000ff39ff1812 */ /* 0x000fe2000784c0ff */
[----:B------:R-:W-:Y:S01]  /*6720*/  VIADD R76, R35, UR43 ;  /* 0x0000002b234c7c36 */ /* 0x000fe20008000000 */
[----:B------:R-:W-:Y:S01]  /*6730*/  @P1 SEL R3, RZ, 0xffffffff, P3 ;  /* 0xffffffffff031807 */ /* 0x000fe20001800000 */
[----:B------:R-:W-:Y:S01]  /*6740*/  IMAD.MOV.U32 R80, RZ, RZ, 0x1 ;  /* 0x00000001ff507424 */ /* 0x000fe200078e00ff */
[----:B------:R-:W-:Y:S01]  /*6750*/  LEA R77, R22, UR43, 0x3 ;  /* 0x0000002b164d7c11 */ /* 0x000fe2000f8e18ff */
[----:B------:R-:W-:Y:S01]  /*6760*/  IMAD.MOV.U32 R34, RZ, RZ, RZ ;  /* 0x000000ffff227224 */ /* 0x000fe200078e00ff */
[----:B------:R-:W-:Y:S02]  /*6770*/  @P0 SEL R3, R4, R3, !P2 ;  /* 0x0000000304030207 */ /* 0x000fe40005000000 */
[----:B------:R-:W-:Y:S02]  /*6780*/  CS2R R38, SRZ ;  /* 0x0000000000267805 */ /* 0x000fe4000001ff00 */
[----:B------:R-:W-:Y:S02]  /*6790*/  SHF.L.U32 R2, R66, 0x1f, RZ ;  /* 0x0000001f42027819 */ /* 0x000fe400000006ff */
[----:B------:R-:W-:Y:S02]  /*67a0*/  CS2R R36, SRZ ;  /* 0x0000000000247805 */ /* 0x000fe4000001ff00 */
[----:B------:R-:W-:Y:S02]  /*67b0*/  @P1 LOP3.LUT R3, R3, 0x1, RZ, 0xc0, !PT ;  /* 0x0000000103031812 */ /* 0x000fe400078ec0ff */
[----:B------:R-:W-:Y:S02]  /*67c0*/  CS2R R42, SRZ ;  /* 0x00000000002a7805 */ /* 0x000fe4000001ff00 */
[----:B------:R-:W-:Y:S02]  /*67d0*/  PLOP3.LUT P2, PT, PT, PT, UP1, 0x80, 0x8 ;  /* 0x000000000008781c */ /* 0x000fe40003f4f018 */
[----:B------:R-:W-:Y:S02]  /*67e0*/  CS2R R40, SRZ ;  /* 0x0000000000287805 */ /* 0x000fe4000001ff00 */
[----:B------:R-:W-:Y:S02]  /*67f0*/  ISETP.NE.U32.OR P6, PT, R3, 0x1, !P1 ;  /* 0x000000010300780c */ /* 0x000fe40004fc5470 */
[----:B------:R-:W-:Y:S02]  /*6800*/  CS2R R46, SRZ ;  /* 0x00000000002e7805 */ /* 0x000fe4000001ff00 */
[----:B------:R-:W-:Y:S02]  /*6810*/  LEA.HI R25, R22, R22, RZ, 0x1 ;  /* 0x0000001616197211 */ /* 0x000fe400078f08ff */
[----:B------:R-:W-:Y:S02]  /*6820*/  CS2R R44, SRZ ;  /* 0x00000000002c7805 */ /* 0x000fe4000001ff00 */
[----:B------:R-:W-:Y:S02]  /*6830*/  LOP3.LUT P4, R63, R57, 0xff, RZ, 0xc0, !PT ;  /* 0x000000ff393f7812 */ /* 0x000fe4000788c0ff */
[----:B------:R-:W-:Y:S02]  /*6840*/  CS2R R50, SRZ ;  /* 0x0000000000327805 */ /* 0x000fe4000001ff00 */
[----:B------:R-:W-:Y:S01]  /*6850*/  SEL R3, RZ, 0xffffffff, P3 ;  /* 0xffffffffff037807 */ /* 0x000fe20001800000 */
[C---:B------:R-:W-:Y:S01]  /*6860*/  IMAD.SHL.U32 R0, R25.reuse, 0x80, RZ ;  /* 0x0000008019007824 */ /* 0x040fe200078e00ff */
[----:B------:R-:W-:Y:S02]  /*6870*/  LOP3.LUT R25, R25, 0xffe, RZ, 0xc0, !PT ;  /* 0x00000ffe19197812 */ /* 0x000fe400078ec0ff */
[----:B------:R-:W-:Y:S02]  /*6880*/  CS2R R48, SRZ ;  /* 0x0000000000307805 */ /* 0x000fe4000001ff00 */
[----:B------:R-:W-:Y:S01]  /*6890*/  P2R R74, PR, RZ, 0x40 ;  /* 0x00000040ff4a7803 */ /* 0x000fe20000000000 */
[----:B------:R-:W-:Y:S01]  /*68a0*/  VIADD R79, R76, 0x400 ;  /* 0x000004004c4f7836 */ /* 0x000fe20000000000 */
[----:B------:R-:W-:Y:S01]  /*68b0*/  @P2 SEL R3, R4, R3, !P4 ;  /* 0x0000000304032207 */ /* 0x000fe20006000000 */
[----:B------:R-:W-:Y:S01]  /*68c0*/  IMAD.IADD R25, R22, 0x1, -R25 ;  /* 0x0000000116197824 */ /* 0x000fe200078e0a19 */
[----:B------:R-:W-:Y:S01]  /*68d0*/  @P6 SHF.L.U32 R5, RZ, 0x1f, RZ ;  /* 0x0000001fff056819 */ /* 0x000fe200000006ff */
[----:B------:R-:W-:Y:S01]  /*68e0*/  IMAD.IADD R75, R67, 0x1, R76 ;  /* 0x00000001434b7824 */ /* 0x000fe200078e024c */
[----:B------:R-:W-:Y:S02]  /*68f0*/  LOP3.LUT R0, R0, 0xffffff00, RZ, 0xc0, !PT ;  /* 0xffffff0000007812 */ /* 0x000fe400078ec0ff */
[----:B------:R-:W1:Y:S01]  /*6900*/  @P6 SYNCS.PHASECHK.TRANS64.TRYWAIT P1, [UR43+0x20], R5 ;  /* 0x00002005ff0065a7 */ /* 0x000e62000802112b */
[----:B------:R-:W-:Y:S02]  /*6910*/  LOP3.LUT R3, R3, 0x1, RZ, 0xc0, !PT ;  /* 0x0000000103037812 */ /* 0x000fe400078ec0ff */
[----:B------:R-:W-:Y:S02]  /*6920*/  IMAD.IADD R0, R23, 0x1, R0 ;  /* 0x0000000117007824 */ /* 0x000fe400078e0200 */
[----:B------:R-:W-:Y:S02]  /*6930*/  ISETP.NE.U32.AND P5, PT, R3, 0x1, PT ;  /* 0x000000010300780c */ /* 0x000fe40003fa5070 */
[----:B------:R-:W-:Y:S02]  /*6940*/  IMAD R25, R25, 0x100000, R0 ;  /* 0x0010000019197824 */ /* 0x000fe400078e0200 */
[----:B------:R-:W-:Y:S01]  /*6950*/  P2R R81, PR, RZ, 0x20 ;  /* 0x00000020ff517803 */ /* 0x000fe20000000000 */
[----:B------:R3:W4:Y:S01]  /*6960*/  SYNCS.PHASECHK.TRANS64.TRYWAIT P0, [R77+URZ+0x90], R2 ;  /* 0x000090024d0075a7 */ /* 0x00072200080011ff */
[----:B-1----:R-:W-:Y:S01]  /*6970*/  @P6 SEL R80, RZ, 0x1, !P1 ;  /* 0x00000001ff506807 */ /* 0x002fe20004800000 */
[----:B---3--:R-:W-:Y:S06]  /*6980*/  @!P6 BRA `(.L_x_100) ;  /* 0x000000000068e947 */ /* 0x008fec0003800000 */
[----:B------:R-:W-:Y:S01]  /*6990*/  @P5 IMAD R0, R68, 0x4, R79 ;  /* 0x0000000444005824 */ /* 0x000fe200078e024f */
[----:B------:R-:W-:Y:S01]  /*69a0*/  ISETP.NE.AND P1, PT, R80, RZ, PT ;  /* 0x000000ff5000720c */ /* 0x000fe20003f25270 */
[----:B------:R-:W-:Y:S01]  /*69b0*/  @P5 IMAD R4, R68, 0x4, R76 ;  /* 0x0000000444045824 */ /* 0x000fe200078e024c */
[----:B------:R-:W-:Y:S01]  /*69c0*/  BSSY B0, `(.L_x_101) ;  /* 0x000000e000007945 */ /* 0x000fe20003800000 */
[----:B------:R-:W-:Y:S01]  /*69d0*/  IMAD.MOV.U32 R38, RZ, RZ, RZ ;  /* 0x000000ffff267224 */ /* 0x000fe200078e00ff */
[----:B------:R-:W-:Y:S01]  /*69e0*/  CS2R R42, SRZ ;  /* 0x00000000002a7805 */ /* 0x000fe2000001ff00 */
[----:B------:R-:W-:Y:S01]  /*69f0*/  @P5 IMAD.IADD R5, R67, 0x1, R0 ;  /* 0x0000000143055824 */ /* 0x000fe200078e0200 */
[----:B------:R-:W-:Y:S02]  /*6a00*/  CS2R R40, SRZ ;  /* 0x0000000000287805 */ /* 0x000fe4000001ff00 */
[----:B------:R-:W-:Y:S02]  /*6a10*/  CS2R R36, SRZ ;  /* 0x0000000000247805 */ /* 0x000fe4000001ff00 */
[----:B------:R-:W-:Y:S02]  /*6a20*/  CS2R R50, SRZ ;  /* 0x0000000000327805 */ /* 0x000fe4000001ff00 */
[----:B------:R-:W-:Y:S02]  /*6a30*/  CS2R R48, SRZ ;  /* 0x0000000000307805 */ /* 0x000fe4000001ff00 */
[----:B------:R-:W-:Y:S02]  /*6a40*/  CS2R R46, SRZ ;  /* 0x00000000002e7805 */ /* 0x000fe4000001ff00 */
[----:B------:R-:W-:Y:S01]  /*6a50*/  CS2R R44, SRZ ;  /* 0x00000000002c7805 */ /* 0x000fe2000001ff00 */
[----:B------:R-:W-:Y:S06]  /*6a60*/  @P1 BRA `(.L_x_102) ;  /* 0x00000000000c1947 */ /* 0x000fec0003800000 */
[----:B------:R-:W-:Y:S04]  /*6a70*/  SHF.L.U32 R3, RZ, 0x1f, RZ ;  /* 0x0000001fff037819 */ /* 0x000fe800000006ff */
[----:B------:R-:W1:Y:S02]  /*6a80*/  SYNCS.PHASECHK.TRANS64.TRYWAIT P1, [UR43+0x20], R3 ;  /* 0x00002003ff0075a7 */ /* 0x000e64000802112b */
[----:B-1----:R-:W-:Y:S05]  /*6a90*/  @!P1 BRA `(.L_x_103) ;  /* 0x00000058007c9947 */ /* 0x002fea0003800000 */
.L_x_102:
[----:B------:R-:W-:Y:S05]  /*6aa0*/  BSYNC B0 ;  /* 0x0000000000007941 */ /* 0x000fea0003800000 */
.L_x_101:
[----:B------:R-:W-:Y:S01]  /*6ab0*/  ISETP.NE.AND P1, PT, R81, RZ, PT ;  /* 0x000000ff5100720c */ /* 0x000fe20003f25270 */
[----:B------:R-:W-:Y:S11]  /*6ac0*/  HFMA2 R34, -RZ, RZ, 0, 5.9604644775390625e-08 ;  /* 0x00000001ff227431 */ /* 0x000ff600000001ff */
[----:B------:R-:W-:Y:S01]  /*6ad0*/  @!UPT UIADD3 URZ, UPT, UPT, URZ, URZ, URZ ;  /* 0x000000fffffff290 */ /* 0x000fe2000fffe0ff */
[----:B------:R-:W-:Y:S05]  /*6ae0*/  @P1 WARPSYNC.ALL ;  /* 0x0000000000001948 */ /* 0x000fea0003800000 */
[----:B------:R3:W1:Y:S04]  /*6af0*/  @P1 LDSM.16.M88.4 R40, [R4+0x400] ;  /* 0x000400000428183b */ /* 0x0006680000000200 */
[----:B------:R3:W1:Y:S04]  /*6b00*/  @P1 LDSM.16.M88.4 R36, [R5] ;  /* 0x000000000524183b */ /* 0x0006680000000200 */
[----:B------:R3:W1:Y:S04]  /*6b10*/  @P1 LDSM.16.M88.4 R48, [R35+UR43+0x400] ;  /* 0x0004002b2330183b */ /* 0x0006680008000200 */
[----:B------:R3:W1:Y:S02]  /*6b20*/  @P1 LDSM.16.M88.4 R44, [R75+0x400] ;  /* 0x000400004b2c183b */ /* 0x0006640000000200 */
.L_x_100:
[----:B------:R-:W-:Y:S05]  /*6b30*/  BSYNC B1 ;  /* 0x0000000000017941 */ /* 0x000fea0003800000 */
.L_x_99:
[----:B-1----:R-:W-:Y:S04]  /*6b40*/  SHF.R.U32.HI R3, RZ, 0x15, R25 ;  /* 0x00000015ff037819 */ /* 0x002fe80000011619 */
[----:B------:R-:W-:Y:S01]  /*6b50*/  LOP3.LUT P1, RZ, R3, 0x3, R58, 0x48, !PT ;  /* 0x0000000303ff7812 */ /* 0x000fe2000782483a */
[----:B------:R-:W-:Y:S01]  /*6b60*/  @!UPT UIADD3 URZ, UPT, UPT, URZ, URZ, URZ ;  /* 0x000000fffffff290 */ /* 0x000fe2000fffe0ff */
[----:B----4-:R-:W-:Y:S11]  /*6b70*/  @P0 BRA `(.L_x_104) ;  /* 0x0000000000080947 */ /* 0x010ff60003800000 */
[----:B------:R-:W1:Y:S02]  /*6b80*/  SYNCS.PHASECHK.TRANS64.TRYWAIT P0, [R77+URZ+0x90], R2 ;  /* 0x000090024d0075a7 */ /* 0x000e6400080011ff */
[----:B-1----:R-:W-:Y:S05]  /*6b90*/  @!P0 BRA `(.L_x_105) ;  /* 0x0000005800548947 */ /* 0x002fea0003800000 */
.L_x_104:
[----:B------:R-:W-:Y:S05]  /*6ba0*/  @!P1 BRA `(.L_x_106) ;  /* 0x0000000000409947 */ /* 0x000fea0003800000 */
[----:B------:R-:W3:Y:S01]  /*6bb0*/  LDCU.64 UR8, c[0x4][0x70] ;  /* 0x01000e00ff0877ac */ /* 0x000ee20008000a00 */
[----:B------:R-:W-:Y:S01]  /*6bc0*/  MOV R3, 0x0 ;  /* 0x0000000000037802 */ /* 0x000fe20000000f00 */
[----:B------:R-:W-:Y:S02]  /*6bd0*/  HFMA2 R12, -RZ, RZ, 0, 5.9604644775390625e-08 ;  /* 0x00000001ff0c7431 */ /* 0x000fe400000001ff */
[----:B------:R-:W-:Y:S02]  /*6be0*/  IMAD.MOV.U32 R8, RZ, RZ, 0x192 ;  /* 0x00000192ff087424 */ /* 0x000fe400078e00ff */
[----:B------:R-:W-:Y:S01]  /*6bf0*/  IMAD.MOV.U32 R13, RZ, RZ, RZ ;  /* 0x000000ffff0d7224 */ /* 0x000fe200078e00ff */
[----:B------:R-:W4:Y:S01]  /*6c00*/  LDCU.64 UR6, c[0x4][0x78] ;  /* 0x01000f00ff0677ac */ /* 0x000f220008000a00 */
[----:B-1----:R-:W1:Y:S01]  /*6c10*/  LDC.64 R2, c[0x4][R3] ;  /* 0x0100000003027b82 */ /* 0x002e620000000a00 */
[----:B------:R-:W5:Y:S01]  /*6c20*/  LDCU.64 UR4, c[0x4][0x10] ;  /* 0x01000200ff0477ac */ /* 0x000f620008000a00 */
[----:B---3--:R-:W-:Y:S01]  /*6c30*/  MOV R5, UR9 ;  /* 0x0000000900057c02 */ /* 0x008fe20008000f00 */
[----:B------:R-:W-:Y:S01]  /*6c40*/  IMAD.U32 R4, RZ, RZ, UR8 ;  /* 0x00000008ff047e24 */ /* 0x000fe2000f8e00ff */
[----:B----4-:R-:W-:Y:S01]  /*6c50*/  MOV R7, UR7 ;  /* 0x0000000700077c02 */ /* 0x010fe20008000f00 */
[----:B------:R-:W-:Y:S01]  /*6c60*/  IMAD.U32 R6, RZ, RZ, UR6 ;  /* 0x00000006ff067e24 */ /* 0x000fe2000f8e00ff */
[----:B-----5:R-:W-:Y:S01]  /*6c70*/  MOV R11, UR5 ;  /* 0x00000005000b7c02 */ /* 0x020fe20008000f00 */
[----:B------:R-:W-:Y:S02]  /*6c80*/  IMAD.U32 R10, RZ, RZ, UR4 ;  /* 0x00000004ff0a7e24 */ /* 0x000fe4000f8e00ff */
[----:B------:R-:W-:Y:S07]  /*6c90*/  LEPC R20, `(.L_x_106) ;  /* 0x000000001014794e */ /* 0x000fee0000000000 */
[----:B-12---:R-:W-:Y:S05]  /*6ca0*/  CALL.ABS.NOINC R2 ;  /* 0x0000000002007343 */ /* 0x006fea0003c00000 */
.L_x_106:
[----:B------:R-:W-:Y:S01]  /*6cb0*/  LOP3.LUT R20, R48, 0xffffe000, RZ, 0xc0, !PT ;  /* 0xffffe00030147812 */ /* 0x000fe200078ec0ff */
[----:B------:R-:W-:Y:S05]  /*6cc0*/  WARPSYNC.ALL ;  /* 0x0000000000007948 */ /* 0x000fea0003800000 */
[----:B------:R-:W-:Y:S01]  /*6cd0*/  R2UR UR4, R25 ;  /* 0x00000000190472ca */ /* 0x000fe200000e0000 */
[----:B------:R-:W-:Y:S01]  /*6ce0*/  IMAD.SHL.U32 R82, R68, 0x4, RZ ;  /* 0x0000000444527824 */ /* 0x000fe200078e00ff */
[----:B------:R-:W-:Y:S01]  /*6cf0*/  LOP3.LUT R21, R49, 0xffffe000, RZ, 0xc0, !PT ;  /* 0xffffe00031157812 */ /* 0x000fe200078ec0ff */
[----:B------:R-:W-:Y:S01]  /*6d00*/  BSSY.RECONVERGENT B0, `(.L_x_107) ;  /* 0x0000059000007945 */ /* 0x000fe20003800200 */
[----:B------:R-:W-:Y:S02]  /*6d10*/  LOP3.LUT R26, R51, 0xffffe000, RZ, 0xc0, !PT ;  /* 0xffffe000331a7812 */ /* 0x000fe400078ec0ff */
[----:B------:R-:W-:Y:S02]  /*6d20*/  LOP3.LUT R32, R45, 0xffffe000, RZ, 0xc0, !PT ;  /* 0xffffe0002d207812 */ /* 0x000fe400078ec0ff */
[----:B------:R-:W-:Y:S02]  /*6d30*/  LOP3.LUT R33, R46, 0xffffe000, RZ, 0xc0, !PT ;  /* 0xffffe0002e217812 */ /* 0x000fe400078ec0ff */
[----:B------:R-:W-:Y:S02]  /*6d40*/  IADD3 R78, PT, PT, R79, R82, RZ ;  /* 0x000000524f4e7210 */ /* 0x000fe40007ffe0ff */
[----:B------:R-:W-:Y:S01]  /*6d50*/  ISETP.NE.AND P0, PT, R69, RZ, PT ;  /* 0x000000ff4500720c */ /* 0x000fe20003f05270 */
[----:B---3--:R-:W2:Y:S02]  /*6d60*/  LDTM.16dp128bit.x8 R4, tmem[UR4] ;  /* 0x00000004000479ee */ /* 0x008ea40008180000 */
[----:B------:R-:W-:Y:S02]  /*6d70*/  IMAD.IADD R79, R67, 0x1, R78 ;  /* 0x00000001434f7824 */ /* 0x000fe400078e024e */
[C---:B--2---:R-:W-:Y:S01]  /*6d80*/  FMUL R0, R24.reuse, R4 ;  /* 0x0000000418007220 */ /* 0x044fe20000400000 */
[C---:B-1----:R-:W-:Y:S01]  /*6d90*/  FMUL R2, R24.reuse, R5 ;  /* 0x0000000518027220 */ /* 0x042fe20000400000 */
[C---:B------:R-:W-:Y:S01]  /*6da0*/  FMUL R3, R24.reuse, R6 ;  /* 0x0000000618037220 */ /* 0x040fe20000400000 */
[----:B------:R-:W-:Y:S01]  /*6db0*/  FMUL R7, R24, R7 ;  /* 0x0000000718077220 */ /* 0x000fe20000400000 */
[C---:B------:R-:W-:Y:S01]  /*6dc0*/  FFMA R28, R27.reuse, R20, R0 ;  /* 0x000000141b1c7223 */ /* 0x040fe20000000000 */
[----:B------:R-:W-:Y:S01]  /*6dd0*/  LOP3.LUT R20, R50, 0xffffe000, RZ, 0xc0, !PT ;  /* 0xffffe00032147812 */ /* 0x000fe200078ec0ff */
[C---:B------:R-:W-:Y:S01]  /*6de0*/  FFMA R29, R27.reuse, R21, R2 ;  /* 0x000000151b1d7223 */ /* 0x040fe20000000002 */
[----:B------:R-:W-:Y:S01]  /*6df0*/  LOP3.LUT R21, R44, 0xffffe000, RZ, 0xc0, !PT ;  /* 0xffffe0002c157812 */ /* 0x000fe200078ec0ff */
[C---:B------:R-:W-:Y:S01]  /*6e00*/  FMUL R4, R24.reuse, R8 ;  /* 0x0000000818047220 */ /* 0x040fe20000400000 */
[----:B------:R-:W-:Y:S01]  /*6e10*/  F2FP.TF32.F32.PACK_B R28, R28 ;  /* 0x0000001cff1c723e */ /* 0x000fe200024050ff */
[----:B------:R-:W-:Y:S01]  /*6e20*/  FFMA R30, R27, R20, R3 ;  /* 0x000000141b1e7223 */ /* 0x000fe20000000003 */
[----:B------:R-:W-:Y:S01]  /*6e30*/  LOP3.LUT R20, R47, 0xffffe000, RZ, 0xc0, !PT ;  /* 0xffffe0002f147812 */ /* 0x000fe200078ec0ff */
[C---:B------:R-:W-:Y:S01]  /*6e40*/  FMUL R5, R24.reuse, R9 ;  /* 0x0000000918057220 */ /* 0x040fe20000400000 */
[----:B------:R-:W-:Y:S01]  /*6e50*/  F2FP.TF32.F32.PACK_B R29, R29 ;  /* 0x0000001dff1d723e */ /* 0x000fe200024050ff */
[C---:B------:R-:W-:Y:S01]  /*6e60*/  FMUL R6, R24.reuse, R10 ;  /* 0x0000000a18067220 */ /* 0x040fe20000400000 */
[----:B------:R-:W-:Y:S01]  /*6e70*/  F2FP.TF32.F32.PACK_B R30, R30 ;  /* 0x0000001eff1e723e */ /* 0x000fe200024050ff */
[----:B------:R-:W-:Y:S01]  /*6e80*/  FFMA R31, R27, R26, R7 ;  /* 0x0000001a1b1f7223 */ /* 0x000fe20000000007 */
[----:B------:R-:W-:Y:S01]  /*6e90*/  LOP3.LUT R26, R41, 0xffffe000, RZ, 0xc0, !PT ;  /* 0xffffe000291a7812 */ /* 0x000fe200078ec0ff */
[----:B------:R-:W-:Y:S01]  /*6ea0*/  FMUL R11, R24, R11 ;  /* 0x0000000b180b7220 */ /* 0x000fe20000400000 */
[C---:B------:R-:W-:Y:S01]  /*6eb0*/  FFMA R4, R27.reuse, R21, R4 ;  /* 0x000000151b047223 */ /* 0x040fe20000000004 */
[----:B------:R-:W-:Y:S01]  /*6ec0*/  LOP3.LUT R21, R40, 0xffffe000, RZ, 0xc0, !PT ;  /* 0xffffe00028157812 */ /* 0x000fe200078ec0ff */
[C---:B------:R-:W-:Y:S01]  /*6ed0*/  FFMA R5, R27.reuse, R32, R5 ;  /* 0x000000201b057223 */ /* 0x040fe20000000005 */
[----:B------:R-:W-:Y:S01]  /*6ee0*/  F2FP.TF32.F32.PACK_B R31, R31 ;  /* 0x0000001fff1f723e */ /* 0x000fe200024050ff */
        /* <DEDUP_REMOVED lines=8> */
[----:B------:R1:W-:Y:S01]  /*6f70*/  STSM.16.M88.4 [R76+0x400], R28 ;  /* 0x0004001c4c007844 */ /* 0x0003e20000000200 */
[----:B------:R-:W-:Y:S01]  /*6f80*/  F2FP.TF32.F32.PACK_B R6, R6 ;  /* 0x00000006ff06723e */ /* 0x000fe200024050ff */
[C---:B------:R-:W-:Y:S01]  /*6f90*/  FMUL R10, R24.reuse, R14 ;  /* 0x0000000e180a7220 */ /* 0x040fe20000400000 */
[----:B------:R-:W-:Y:S01]  /*6fa0*/  F2FP.TF32.F32.PACK_B R7, R7 ;  /* 0x00000007ff07723e */ /* 0x000fe200024050ff */
[----:B------:R-:W-:Y:S01]  /*6fb0*/  FMUL R15, R24, R15 ;  /* 0x0000000f180f7220 */ /* 0x000fe20000400000 */
[C---:B------:R-:W-:Y:S01]  /*6fc0*/  FFMA R8, R27.reuse, R21, R8 ;  /* 0x000000151b087223 */ /* 0x040fe20000000008 */
[C---:B------:R-:W-:Y:S01]  /*6fd0*/  FFMA R9, R27.reuse, R26, R9 ;  /* 0x0000001a1b097223 */ /* 0x040fe20000000009 */
[C---:B------:R-:W-:Y:S01]  /*6fe0*/  FFMA R10, R27.reuse, R33, R10 ;  /* 0x000000211b0a7223 */ /* 0x040fe2000000000a */
[----:B------:R1:W-:Y:S01]  /*6ff0*/  STSM.16.M88.4 [R75+0x400], R4 ;  /* 0x000400044b007844 */ /* 0x0003e20000000200 */
[----:B------:R-:W-:Y:S01]  /*7000*/  LOP3.LUT R21, R36, 0xffffe000, RZ, 0xc0, !PT ;  /* 0xffffe00024157812 */ /* 0x000fe200078ec0ff */
[----:B------:R-:W-:Y:S01]  /*7010*/  FFMA R11, R27, R20, R15 ;  /* 0x000000141b0b7223 */ /* 0x000fe2000000000f */
[----:B------:R-:W-:Y:S01]  /*7020*/  LOP3.LUT R20, R37, 0xffffe000, RZ, 0xc0, !PT ;  /* 0xffffe00025147812 */ /* 0x000fe200078ec0ff */
[C---:B------:R-:W-:Y:S01]  /*7030*/  FMUL R12, R24.reuse, R16 ;  /* 0x00000010180c7220 */ /* 0x040fe20000400000 */
[----:B------:R-:W-:Y:S01]  /*7040*/  FMUL R13, R24, R17 ;  /* 0x00000011180d7220 */ /* 0x000fe20000400000 */
[----:B------:R-:W-:Y:S01]  /*7050*/  LOP3.LUT R33, R38, 0xffffe000, RZ, 0xc0, !PT ;  /* 0xffffe00026217812 */ /* 0x000fe200078ec0ff */
[C---:B------:R-:W-:Y:S01]  /*7060*/  FMUL R14, R24.reuse, R18 ;  /* 0x00000012180e7220 */ /* 0x040fe20000400000 */
[----:B------:R-:W-:Y:S01]  /*7070*/  LOP3.LUT R26, R39, 0xffffe000, RZ, 0xc0, !PT ;  /* 0xffffe000271a7812 */ /* 0x000fe200078ec0ff */
[----:B------:R-:W-:Y:S01]  /*7080*/  FMUL R19, R24, R19 ;  /* 0x0000001318137220 */ /* 0x000fe20000400000 */
[C---:B------:R-:W-:Y:S01]  /*7090*/  FFMA R12, R27.reuse, R21, R12 ;  /* 0x000000151b0c7223 */ /* 0x040fe2000000000c */
[C---:B------:R-:W-:Y:S01]  /*70a0*/  FFMA R13, R27.reuse, R20, R13 ;  /* 0x000000141b0d7223 */ /* 0x040fe2000000000d */
[C---:B------:R-:W-:Y:S01]  /*70b0*/  FFMA R14, R27.reuse, R33, R14 ;  /* 0x000000211b0e7223 */ /* 0x040fe2000000000e */
[----:B------:R-:W-:Y:S01]  /*70c0*/  FFMA R15, R27, R26, R19 ;  /* 0x0000001a1b0f7223 */ /* 0x000fe20000000013 */
[----:B------:R-:W-:Y:S02]  /*70d0*/  F2FP.TF32.F32.PACK_B R8, R8 ;  /* 0x00000008ff08723e */ /* 0x000fe400024050ff */
[----:B------:R-:W-:Y:S02]  /*70e0*/  F2FP.TF32.F32.PACK_B R9, R9 ;  /* 0x00000009ff09723e */ /* 0x000fe400024050ff */
[----:B------:R-:W-:Y:S02]  /*70f0*/  F2FP.TF32.F32.PACK_B R10, R10 ;  /* 0x0000000aff0a723e */ /* 0x000fe400024050ff */
[----:B------:R-:W-:Y:S02]  /*7100*/  F2FP.TF32.F32.PACK_B R11, R11 ;  /* 0x0000000bff0b723e */ /* 0x000fe400024050ff */
[----:B------:R-:W-:Y:S02]  /*7110*/  F2FP.TF32.F32.PACK_B R12, R12 ;  /* 0x0000000cff0c723e */ /* 0x000fe400024050ff */
[----:B------:R-:W-:Y:S01]  /*7120*/  F2FP.TF32.F32.PACK_B R13, R13 ;  /* 0x0000000dff0d723e */ /* 0x000fe200024050ff */
[----:B------:R1:W-:Y:S01]  /*7130*/  STSM.16.M88.4 [R78], R8 ;  /* 0x000000084e007844 */ /* 0x0003e20000000200 */
[----:B------:R-:W-:Y:S02]  /*7140*/  F2FP.TF32.F32.PACK_B R14, R14 ;  /* 0x0000000eff0e723e */ /* 0x000fe400024050ff */
[----:B------:R-:W-:Y:S05]  /*7150*/  F2FP.TF32.F32.PACK_B R15, R15 ;  /* 0x0000000fff0f723e */ /* 0x000fea00024050ff */
[----:B------:R1:W-:Y:S01]  /*7160*/  STSM.16.M88.4 [R79], R12 ;  /* 0x0000000c4f007844 */ /* 0x0003e20000000200 */
[----:B------:R-:W-:Y:S01]  /*7170*/  @!PT LDS RZ, [RZ] ;  /* 0x00000000fffff984 */ /* 0x000fe20000000800 */
[----:B------:R-:W-:Y:S01]  /*7180*/  @!PT LDS RZ, [RZ] ;  /* 0x00000000fffff984 */ /* 0x000fe20000000800 */
[----:B------:R-:W-:Y:S01]  /*7190*/  @!PT LDS RZ, [RZ] ;  /* 0x00000000fffff984 */ /* 0x000fe20000000800 */
[----:B------:R-:W-:Y:S01]  /*71a0*/  @!PT LDS RZ, [RZ] ;  /* 0x00000000fffff984 */ /* 0x000fe20000000800 */
[----:B------:R2:W-:Y:S07]  /*71b0*/  MEMBAR.ALL.CTA ;  /* 0x0000000000007992 */ /* 0x0005ee0000008000 */
[----:B--2---:R-:W2:Y:S02]  /*71c0*/  FENCE.VIEW.ASYNC.S ;  /* 0x00000000000073c6 */ /* 0x004ea40000000000 */
[----:B--2---:R-:W-:Y:S06]  /*71d0*/  BAR.SYNC.DEFER_BLOCKING 0x1, 0x80 ;  /* 0x0042000000007b1d */ /* 0x004fec0000010000 */
[----:B------:R-:W-:Y:S05]  /*71e0*/  @P0 BRA `(.L_x_108) ;  /* 0x0000000000280947 */ /* 0x000fea0003800000 */
[----:B------:R-:W-:Y:S01]  /*71f0*/  UIADD3 UR4, UPT, UPT, UR43, 0x400, URZ ;  /* 0x000004002b047890 */ /* 0x000fe2000fffe0ff */
[----:B------:R-:W-:Y:S05]  /*7200*/  UMOV UR51, UR36 ;  /* 0x0000002400337c82 */ /* 0x000fea0008000000 */
[----:B------:R-:W-:Y:S01]  /*7210*/  MOV R62, UR4 ;  /* 0x00000004003e7c02 */ /* 0x000fe20008000f00 */
[----:B------:R-:W-:Y:S03]  /*7220*/  UIADD3 UR4, UP0, UPT, UR54, 0x680, URZ ;  /* 0x0000068036047890 */ /* 0x000fe6000ff1e0ff */
[----:B------:R-:W-:Y:S01]  /*7230*/  R2UR UR48, R62 ;  /* 0x000000003e3072ca */ /* 0x000fe200000e0000 */
[----:B------:R-:W-:Y:S11]  /*7240*/  UIADD3.X UR5, UPT, UPT, URZ, UR55, URZ, UP0, !UPT ;  /* 0x00000037ff057290 */ /* 0x000ff600087fe4ff */
[----:B------:R-:W-:Y:S01]  /*7250*/  @!UPT UIADD3 URZ, UPT, UPT, URZ, URZ, URZ ;  /* 0x000000fffffff290 */ /* 0x000fe2000fffe0ff */
[----:B------:R2:W-:Y:S01]  /*7260*/  UTMASTG.3D [UR48], [UR4] ;  /* 0x00000030040073b5 */ /* 0x0005e20008010000 */
[----:B------:R0:W-:Y:S01]  /*7270*/  UTMACMDFLUSH ;  /* 0x00000000000079b7 */ /* 0x0001e20000000000 */
[----:B--2---:R-:W-:Y:S04]  /*7280*/  DEPBAR.LE SB0, 0x1 ;  /* 0x000080400000791a */ /* 0x004fe80000000000 */
.L_x_108:
[----:B------:R-:W-:Y:S05]  /*7290*/  BSYNC.RECONVERGENT B0 ;  /* 0x0000000000007941 */ /* 0x000fea0003800200 */
.L_x_107:
[----:B------:R-:W-:Y:S01]  /*72a0*/  BAR.SYNC.DEFER_BLOCKING 0x1, 0x80 ;  /* 0x0042000000007b1d */ /* 0x000fe20000010000 */
[----:B------:R-:W-:Y:S01]  /*72b0*/  ISETP.NE.AND P1, PT, R74, RZ, PT ;  /* 0x000000ff4a00720c */ /* 0x000fe20003f25270 */
[----:B------:R-:W-:Y:S01]  /*72c0*/  UISETP.NE.AND UP0, UPT, UR53, URZ, UPT ;  /* 0x000000ff3500728c */ /* 0x000fe2000bf05270 */
[----:B------:R-:W-:Y:S11]  /*72d0*/  LEA R3, R34, UR43, 0x3 ;  /* 0x0000002b22037c11 */ /* 0x000ff6000f8e18ff */
[----:B------:R-:W-:Y:S01]  /*72e0*/  @P1 SHF.L.U32 R2, RZ, 0x1f, RZ ;  /* 0x0000001fff021819 */ /* 0x000fe200000006ff */
[----:B------:R-:W-:Y:S06]  /*72f0*/  BRA.U !UP0, `(.L_x_109) ;  /* 0x0000000108247547 */ /* 0x000fec000b800000 */
[----:B-1----:R-:W-:Y:S01]  /*7300*/  IMAD.U32 R5, RZ, RZ, UR47 ;  /* 0x0000002fff057e24 */ /* 0x002fe2000f8e00ff */
[----:B------:R-:W-:Y:S01]  /*7310*/  MOV R0, UR52 ;  /* 0x0000003400007c02 */ /* 0x000fe20008000f00 */
[----:B------:R-:W-:Y:S03]  /*7320*/  UIADD3 UR4, UPT, UPT, UR47, 0x1, URZ ;  /* 0x000000012f047890 */ /* 0x000fe6000fffe0ff */
[----:B------:R-:W-:Y:S01]  /*7330*/  @P1 LEA R5, R5, UR43, 0x3 ;  /* 0x0000002b05051c11 */ /* 0x000fe2000f8e18ff */
[----:B------:R-:W-:Y:S04]  /*7340*/  UISETP.NE.AND UP0, UPT, UR4, 0x4, UPT ;  /* 0x000000040400788c */ /* 0x000fe8000bf05270 */
[----:B------:R-:W-:Y:S01]  /*7350*/  @P1 VIADD R5, R5, 0x40 ;  /* 0x0000004005051836 */ /* 0x000fe20000000000 */
[----:B------:R-:W-:Y:S04]  /*7360*/  USEL UR47, UR4, URZ, UP0 ;  /* 0x000000ff042f7287 */ /* 0x000fe80008000000 */
[----:B------:R-:W-:Y:S04]  /*7370*/  @P1 PRMT R0, R0, 0x654, R5 ;  /* 0x0000065400001816 */ /* 0x000fe80000000005 */
[----:B------:R2:W-:Y:S04]  /*7380*/  @P1 SYNCS.ARRIVE.TRANS64.RED.A1T0 RZ, [R0+URZ], RZ ;  /* 0x000000ff00ff19a7 */ /* 0x0005e800081004ff */
.L_x_109:
[----:B------:R-:W3:Y:S01]  /*7390*/  @P1 SYNCS.PHASECHK.TRANS64.TRYWAIT P0, [R3+URZ+0x20], R2 ;  /* 0x00002002030015a7 */ /* 0x000ee200080011ff */
[----:B------:R-:W-:Y:S01]  /*73a0*/  BSSY B1, `(.L_x_110) ;  /* 0x0000017000017945 */ /* 0x000fe20003800000 */
[----:B---3--:R-:W-:Y:S03]  /*73b0*/  @P1 SEL R80, RZ, 0x1, !P0 ;  /* 0x00000001ff501807 */ /* 0x008fe60004000000 */
[----:B------:R-:W-:Y:S05]  /*73c0*/  @!P1 BRA `(.L_x_111) ;  /* 0x0000000000509947 */ /* 0x000fea0003800000 */
[----:B------:R-:W-:Y:S01]  /*73d0*/  ISETP.NE.AND P1, PT, R81, RZ, PT ;  /* 0x000000ff5100720c */ /* 0x000fe20003f25270 */
[----:B------:R-:W-:Y:S01]  /*73e0*/  BSSY B0, `(.L_x_112) ;  /* 0x000000a000007945 */ /* 0x000fe20003800000 */
[----:B------:R-:W-:Y:S11]  /*73f0*/  ISETP.NE.AND P0, PT, R80, RZ, PT ;  /* 0x000000ff5000720c */ /* 0x000ff60003f05270 */
[----:B-1----:R-:W-:Y:S04]  /*7400*/  @P1 IMAD R5, R34, 0x2000, R35 ;  /* 0x0000200022051824 */ /* 0x002fe800078e0223 */
[----:B------:R-:W-:Y:S05]  /*7410*/  @P1 VIADD R4, R5, UR43 ;  /* 0x0000002b05041c36 */ /* 0x000fea0008000000 */
[----:B------:R-:W-:Y:S01]  /*7420*/  @P1 IADD3 R2, PT, PT, R82, R4, RZ ;  /* 0x0000000452021210 */ /* 0x000fe20007ffe0ff */
[----:B------:R-:W-:Y:S01]  /*7430*/  @P1 IMAD.IADD R4, R67, 0x1, R4 ;  /* 0x0000000143041824 */ /* 0x000fe200078e0204 */
[----:B------:R-:W-:Y:S06]  /*7440*/  @P0 BRA `(.L_x_113) ;  /* 0x00000000000c0947 */ /* 0x000fec0003800000 */
[----:B--2---:R-:W-:Y:S04]  /*7450*/  SHF.L.U32 R0, RZ, 0x1f, RZ ;  /* 0x0000001fff007819 */ /* 0x004fe800000006ff */
[----:B------:R-:W1:Y:S02]  /*7460*/  SYNCS.PHASECHK.TRANS64.TRYWAIT P0, [R3+URZ+0x20], R0 ;  /* 0x00002000030075a7 */ /* 0x000e6400080011ff */
[----:B-1----:R-:W-:Y:S05]  /*7470*/  @!P0 BRA `(.L_x_114) ;  /* 0x0000005000308947 */ /* 0x002fea0003800000 */
.L_x_113:
[----:B------:R-:W-:Y:S05]  /*7480*/  BSYNC B0 ;  /* 0x0000000000007941 */ /* 0x000fea0003800000 */
.L_x_112:
[----:B------:R-:W-:Y:S02]  /*7490*/  ISETP.NE.AND P0, PT, R81, RZ, PT ;  /* 0x000000ff5100720c */ /* 0x000fe40003f05270 */
[----:B------:R-:W-:Y:S11]  /*74a0*/  IADD3 R34, PT, PT, R34, 0x1, RZ ;  /* 0x0000000122227810 */ /* 0x000ff60007ffe0ff */
[----:B-12---:R-:W-:Y:S01]  /*74b0*/  @P0 IMAD.IADD R0, R67, 0x1, R2 ;  /* 0x0000000143000824 */ /* 0x006fe200078e0202 */
[----:B------:R-:W-:Y:S05]  /*74c0*/  @P0 WARPSYNC.ALL ;  /* 0x0000000000000948 */ /* 0x000fea0003800000 */
[----:B------:R3:W4:Y:S04]  /*74d0*/  @P0 LDSM.16.M88.4 R48, [R5+UR43+0x400] ;  /* 0x0004002b0530083b */ /* 0x0007280008000200 */
[----:B------:R3:W1:Y:S04]  /*74e0*/  @P0 LDSM.16.M88.4 R44, [R4+0x400] ;  /* 0x00040000042c083b */ /* 0x0006680000000200 */
[----:B------:R3:W2:Y:S04]  /*74f0*/  @P0 LDSM.16.M88.4 R40, [R2+0x400] ;  /* 0x000400000228083b */ /* 0x0006a80000000200 */
[----:B------:R3:W1:Y:S02]  /*7500*/  @P0 LDSM.16.M88.4 R36, [R0+0x400] ;  /* 0x000400000024083b */ /* 0x0006640000000200 */
.L_x_111:
[----:B------:R-:W-:Y:S05]  /*7510*/  BSYNC B1 ;  /* 0x0000000000017941 */ /* 0x000fea0003800000 */
.L_x_110:
[----:B------:R-:W-:Y:S05]  /*7520*/  VIADD R3, R25, 0x20 ;  /* 0x0000002019037836 */ /* 0x000fea0000000000 */
[----:B------:R-:W-:Y:S04]  /*7530*/  SHF.R.U32.HI R3, RZ, 0x15, R3 ;  /* 0x00000015ff037819 */ /* 0x000fe80000011603 */
[----:B------:R-:W-:Y:S11]  /*7540*/  LOP3.LUT P0, RZ, R3, 0x3, R58, 0x48, !PT ;  /* 0x0000000303ff7812 */ /* 0x000ff6000780483a */
[----:B------:R-:W-:Y:S02]  /*7550*/  @!UPT UIADD3 URZ, UPT, UPT, URZ, URZ, URZ ;  /* 0x000000fffffff290 */ /* 0x000fe4000fffe0ff */
[----:B------:R-:W-:Y:S05]  /*7560*/  @!P0 BRA `(.L_x_115) ;  /* 0x0000000000408947 */ /* 0x000fea0003800000 */
[----:B------:R-:W5:Y:S01]  /*7570*/  LDCU.64 UR8, c[0x4][0x70] ;  /* 0x01000e00ff0877ac */ /* 0x000f620008000a00 */
[----:B------:R-:W-:Y:S01]  /*7580*/  MOV R3, 0x0 ;  /* 0x0000000000037802 */ /* 0x000fe20000000f00 */
[----:B-1----:R-:W-:Y:S02]  /*7590*/  HFMA2 R12, -RZ, RZ, 0, 5.9604644775390625e-08 ;  /* 0x00000001ff0c7431 */ /* 0x002fe400000001ff */
[----:B------:R-:W-:Y:S02]  /*75a0*/  IMAD.MOV.U32 R8, RZ, RZ, 0x192 ;  /* 0x00000192ff087424 */ /* 0x000fe400078e00ff */
[----:B------:R-:W-:Y:S01]  /*75b0*/  IMAD.MOV.U32 R13, RZ, RZ, RZ ;  /* 0x000000ffff0d7224 */ /* 0x000fe200078e00ff */
[----:B------:R-:W1:Y:S01]  /*75c0*/  LDCU.64 UR6, c[0x4][0x78] ;  /* 0x01000f00ff0677ac */ /* 0x000e620008000a00 */
[----:B---3--:R-:W3:Y:S01]  /*75d0*/  LDC.64 R2, c[0x4][R3] ;  /* 0x0100000003027b82 */ /* 0x008ee20000000a00 */
[----:B------:R-:W4:Y:S01]  /*75e0*/  LDCU.64 UR4, c[0x4][0x10] ;  /* 0x01000200ff0477ac */ /* 0x000f220008000a00 */
[----:B-----5:R-:W-:Y:S01]  /*75f0*/  MOV R5, UR9 ;  /* 0x0000000900057c02 */ /* 0x020fe20008000f00 */
[----:B------:R-:W-:Y:S01]  /*7600*/  IMAD.U32 R4, RZ, RZ, UR8 ;  /* 0x00000008ff047e24 */ /* 0x000fe2000f8e00ff */
[----:B-1----:R-:W-:Y:S01]  /*7610*/  MOV R7, UR7 ;  /* 0x0000000700077c02 */ /* 0x002fe20008000f00 */
[----:B------:R-:W-:Y:S01]  /*7620*/  IMAD.U32 R6, RZ, RZ, UR6 ;  /* 0x00000006ff067e24 */ /* 0x000fe2000f8e00ff */
[----:B----4-:R-:W-:Y:S01]  /*7630*/  MOV R11, UR5 ;  /* 0x00000005000b7c02 */ /* 0x010fe20008000f00 */
[----:B------:R-:W-:Y:S02]  /*7640*/  IMAD.U32 R10, RZ, RZ, UR4 ;  /* 0x00000004ff0a7e24 */ /* 0x000fe4000f8e00ff */
[----:B------:R-:W-:Y:S07]  /*7650*/  LEPC R20, `(.L_x_115) ;  /* 0x000000001014794e */ /* 0x000fee0000000000 */
[----:B--23--:R-:W-:Y:S05]  /*7660*/  CALL.ABS.NOINC R2 ;  /* 0x0000000002007343 */ /* 0x00cfea0003c00000 */
.L_x_115:
[----:B----4-:R-:W-:Y:S01]  /*7670*/  LOP3.LUT R20, R48, 0xffffe000, RZ, 0xc0, !PT ;  /* 0xffffe00030147812 */ /* 0x010fe200078ec0ff */
[----:B------:R-:W-:Y:S05]  /*7680*/  WARPSYNC.ALL ;  /* 0x0000000000007948 */ /* 0x000fea0003800000 */
[----:B------:R-:W-:Y:S01]  /*7690*/  R2UR UR4, R25 ;  /* 0x00000000190472ca */ /* 0x000fe200000e0000 */
[----:B------:R-:W-:Y:S01]  /*76a0*/  IMAD.U32 R84, RZ, RZ, UR47 ;  /* 0x0000002fff547e24 */ /* 0x000fe2000f8e00ff */
[----:B------:R-:W-:Y:S01]  /*76b0*/  LOP3.LUT R21, R49, 0xffffe000, RZ, 0xc0, !PT ;  /* 0xffffe00031157812 */ /* 0x000fe200078ec0ff */
[----:B------:R-:W-:Y:S01]  /*76c0*/  IMAD.U32 R83, RZ, RZ, UR52 ;  /* 0x00000034ff537e24 */ /* 0x000fe2000f8e00ff */
[----:B------:R-:W-:Y:S01]  /*76d0*/  LOP3.LUT R26, R51, 0xffffe000, RZ, 0xc0, !PT ;  /* 0xffffe000331a7812 */ /* 0x000fe200078ec0ff */
[----:B------:R-:W-:Y:S01]  /*76e0*/  BSSY.RECONVERGENT B0, `(.L_x_116) ;  /* 0x000005b000007945 */ /* 0x000fe20003800200 */
[----:B-1----:R-:W-:Y:S02]  /*76f0*/  LOP3.LUT R33, R44, 0xffffe000, RZ, 0xc0, !PT ;  /* 0xffffe0002c217812 */ /* 0x002fe400078ec0ff */
[----:B------:R-:W-:Y:S02]  /*7700*/  LOP3.LUT R32, R45, 0xffffe000, RZ, 0xc0, !PT ;  /* 0xffffe0002d207812 */ /* 0x000fe400078ec0ff */
[----:B------:R-:W-:Y:S02]  /*7710*/  ISETP.NE.AND P6, PT, R74, RZ, PT ;  /* 0x000000ff4a00720c */ /* 0x000fe40003fc5270 */
[----:B------:R-:W-:Y:S01]  /*7720*/  ISETP.NE.AND P0, PT, R69, RZ, PT ;  /* 0x000000ff4500720c */ /* 0x000fe20003f05270 */
[----:B---3--:R-:W2:Y:S10]  /*7730*/  LDTM.16dp128bit.x8 R4, tmem[UR4+0x20] ;  /* 0x00002004000479ee */ /* 0x008eb40008180000 */
[----:B------:R-:W-:Y:S02]  /*7740*/  @P6 LEA R84, R84, UR43, 0x3 ;  /* 0x0000002b54546c11 */ /* 0x000fe4000f8e18ff */
[----:B------:R-:W-:Y:S03]  /*7750*/  @P6 SHF.L.U32 R85, RZ, 0x1f, RZ ;  /* 0x0000001fff556819 */ /* 0x000fe600000006ff */
[----:B------:R-:W-:Y:S05]  /*7760*/  @P6 VIADD R84, R84, 0x40 ;  /* 0x0000004054546836 */ /* 0x000fea0000000000 */
[----:B------:R-:W-:Y:S02]  /*7770*/  @P6 PRMT R83, R83, 0x654, R84 ;  /* 0x0000065453536816 */ /* 0x000fe40000000054 */
[----:B------:R-:W-:Y:S01]  /*7780*/  LEA R84, R34, UR43, 0x3 ;  /* 0x0000002b22547c11 */ /* 0x000fe2000f8e18ff */
[C---:B--2---:R-:W-:Y:S01]  /*7790*/  FMUL R0, R24.reuse, R4 ;  /* 0x0000000418007220 */ /* 0x044fe20000400000 */
[C---:B------:R-:W-:Y:S01]  /*77a0*/  FMUL R2, R24.reuse, R5 ;  /* 0x0000000518027220 */ /* 0x040fe20000400000 */
[C---:B------:R-:W-:Y:S01]  /*77b0*/  FMUL R3, R24.reuse, R6 ;  /* 0x0000000618037220 */ /* 0x040fe20000400000 */
[----:B------:R-:W-:Y:S01]  /*77c0*/  FMUL R7, R24, R7 ;  /* 0x0000000718077220 */ /* 0x000fe20000400000 */
[C---:B------:R-:W-:Y:S01]  /*77d0*/  FFMA R28, R27.reuse, R20, R0 ;  /* 0x000000141b1c7223 */ /* 0x040fe20000000000 */
[----:B------:R-:W-:Y:S01]  /*77e0*/  LOP3.LUT R20, R50, 0xffffe000, RZ, 0xc0, !PT ;  /* 0xffffe00032147812 */ /* 0x000fe200078ec0ff */
[C---:B------:R-:W-:Y:S01]  /*77f0*/  FFMA R29, R27.reuse, R21, R2 ;  /* 0x000000151b1d7223 */ /* 0x040fe20000000002 */
[----:B------:R-:W-:Y:S01]  /*7800*/  LOP3.LUT R21, R40, 0xffffe000, RZ, 0xc0, !PT ;  /* 0xffffe00028157812 */ /* 0x000fe200078ec0ff */
[----:B------:R-:W-:Y:S01]  /*7810*/  FMUL R4, R24, R8 ;  /* 0x0000000818047220 */ /* 0x000fe20000400000 */
[----:B------:R-:W-:Y:S01]  /*7820*/  F2FP.TF32.F32.PACK_B R28, R28 ;  /* 0x0000001cff1c723e */ /* 0x000fe200024050ff */
[C---:B------:R-:W-:Y:S01]  /*7830*/  FFMA R30, R27.reuse, R20, R3 ;  /* 0x000000141b1e7223 */ /* 0x040fe20000000003 */
[----:B------:R-:W-:Y:S01]  /*7840*/  LOP3.LUT R20, R46, 0xffffe000, RZ, 0xc0, !PT ;  /* 0xffffe0002e147812 */ /* 0x000fe200078ec0ff */
[C---:B------:R-:W-:Y:S01]  /*7850*/  FMUL R5, R24.reuse, R9 ;  /* 0x0000000918057220 */ /* 0x040fe20000400000 */
[----:B------:R-:W-:Y:S01]  /*7860*/  F2FP.TF32.F32.PACK_B R29, R29 ;  /* 0x0000001dff1d723e */ /* 0x000fe200024050ff */
[----:B------:R-:W-:Y:S01]  /*7870*/  FFMA R31, R27, R26, R7 ;  /* 0x0000001a1b1f7223 */ /* 0x000fe20000000007 */
[----:B------:R-:W-:Y:S01]  /*7880*/  LOP3.LUT R26, R47, 0xffffe000, RZ, 0xc0, !PT ;  /* 0xffffe0002f1a7812 */ /* 0x000fe200078ec0ff */
[----:B------:R-:W-:Y:S01]  /*7890*/  FMUL R6, R24, R10 ;  /* 0x0000000a18067220 */ /* 0x000fe20000400000 */
[----:B------:R-:W-:Y:S01]  /*78a0*/  F2FP.TF32.F32.PACK_B R30, R30 ;  /* 0x0000001eff1e723e */ /* 0x000fe200024050ff */
[C---:B------:R-:W-:Y:S01]  /*78b0*/  FFMA R4, R27.reuse, R33, R4 ;  /* 0x000000211b047223 */ /* 0x040fe20000000004 */
[----:B------:R-:W-:Y:S01]  /*78c0*/  LOP3.LUT R33, R42, 0xffffe000, RZ, 0xc0, !PT ;  /* 0xffffe0002a217812 */ /* 0x000fe200078ec0ff */
        /* <DEDUP_REMOVED lines=13> */
[----:B------:R-:W-:Y:S01]  /*79a0*/  FFMA R7, R27, R26, R11 ;  /* 0x0000001a1b077223 */ /* 0x000fe2000000000b */
[----:B------:R-:W-:Y:S01]  /*79b0*/  LOP3.LUT R26, R37, 0xffffe000, RZ, 0xc0, !PT ;  /* 0xffffe000251a7812 */ /* 0x000fe200078ec0ff */
[----:B------:R-:W-:Y:S01]  /*79c0*/  FMUL R15, R24, R15 ;  /* 0x0000000f180f7220 */ /* 0x000fe20000400000 */
[C---:B------:R-:W-:Y:S01]  /*79d0*/  FFMA R8, R27.reuse, R21, R8 ;  /* 0x000000151b087223 */ /* 0x040fe20000000008 */
[C---:B------:R-:W-:Y:S01]  /*79e0*/  FFMA R9, R27.reuse, R32, R9 ;  /* 0x000000201b097223 */ /* 0x040fe20000000009 */
[----:B------:R-:W-:Y:S01]  /*79f0*/  LOP3.LUT R21, R36, 0xffffe000, RZ, 0xc0, !PT ;  /* 0xffffe00024157812 */ /* 0x000fe200078ec0ff */
[C---:B------:R-:W-:Y:S01]  /*7a00*/  FFMA R10, R27.reuse, R33, R10 ;  /* 0x000000211b0a7223 */ /* 0x040fe2000000000a */
[C---:B------:R-:W-:Y:S01]  /*7a10*/  FMUL R12, R24.reuse, R16 ;  /* 0x00000010180c7220 */ /* 0x040fe20000400000 */
[----:B------:R-:W-:Y:S01]  /*7a20*/  FFMA R11, R27, R20, R15 ;  /* 0x000000141b0b7223 */ /* 0x000fe2000000000f */
[----:B------:R-:W-:Y:S01]  /*7a30*/  FMUL R13, R24, R17 ;  /* 0x00000011180d7220 */ /* 0x000fe20000400000 */
[----:B------:R-:W-:Y:S01]  /*7a40*/  LOP3.LUT R33, R38, 0xffffe000, RZ, 0xc0, !PT ;  /* 0xffffe00026217812 */ /* 0x000fe200078ec0ff */
[C---:B------:R-:W-:Y:S01]  /*7a50*/  FMUL R14, R24.reuse, R18 ;  /* 0x00000012180e7220 */ /* 0x040fe20000400000 */
[----:B------:R-:W-:Y:S01]  /*7a60*/  LOP3.LUT R20, R39, 0xffffe000, RZ, 0xc0, !PT ;  /* 0xffffe00027147812 */ /* 0x000fe200078ec0ff */
[----:B------:R-:W-:Y:S01]  /*7a70*/  FMUL R19, R24, R19 ;  /* 0x0000001318137220 */ /* 0x000fe20000400000 */
[----:B------:R-:W-:Y:S01]  /*7a80*/  F2FP.TF32.F32.PACK_B R7, R7 ;  /* 0x00000007ff07723e */ /* 0x000fe200024050ff */
[C---:B------:R-:W-:Y:S01]  /*7a90*/  FFMA R12, R27.reuse, R21, R12 ;  /* 0x000000151b0c7223 */ /* 0x040fe2000000000c */
[C---:B------:R-:W-:Y:S01]  /*7aa0*/  FFMA R13, R27.reuse, R26, R13 ;  /* 0x0000001a1b0d7223 */ /* 0x040fe2000000000d */
[C---:B------:R-:W-:Y:S01]  /*7ab0*/  FFMA R14, R27.reuse, R33, R14 ;  /* 0x000000211b0e7223 */ /* 0x040fe2000000000e */
[----:B------:R-:W-:Y:S01]  /*7ac0*/  FFMA R15, R27, R20, R19 ;  /* 0x000000141b0f7223 */ /* 0x000fe20000000013 */
[----:B------:R1:W-:Y:S01]  /*7ad0*/  STSM.16.M88.4 [R75+0x2400], R4 ;  /* 0x002400044b007844 */ /* 0x0003e20000000200 */
[----:B------:R-:W-:Y:S02]  /*7ae0*/  F2FP.TF32.F32.PACK_B R8, R8 ;  /* 0x00000008ff08723e */ /* 0x000fe400024050ff */
[----:B------:R-:W-:Y:S02]  /*7af0*/  F2FP.TF32.F32.PACK_B R9, R9 ;  /* 0x00000009ff09723e */ /* 0x000fe400024050ff */
[----:B------:R-:W-:Y:S02]  /*7b00*/  F2FP.TF32.F32.PACK_B R10, R10 ;  /* 0x0000000aff0a723e */ /* 0x000fe400024050ff */
[----:B------:R-:W-:Y:S02]  /*7b10*/  F2FP.TF32.F32.PACK_B R11, R11 ;  /* 0x0000000bff0b723e */ /* 0x000fe400024050ff */
[----:B------:R-:W-:Y:S02]  /*7b20*/  F2FP.TF32.F32.PACK_B R12, R12 ;  /* 0x0000000cff0c723e */ /* 0x000fe400024050ff */
[----:B------:R-:W-:Y:S01]  /*7b30*/  F2FP.TF32.F32.PACK_B R13, R13 ;  /* 0x0000000dff0d723e */ /* 0x000fe200024050ff */
[----:B------:R1:W-:Y:S01]  /*7b40*/  STSM.16.M88.4 [R78+0x2000], R8 ;  /* 0x002000084e007844 */ /* 0x0003e20000000200 */
[----:B------:R-:W-:Y:S02]  /*7b50*/  F2FP.TF32.F32.PACK_B R14, R14 ;  /* 0x0000000eff0e723e */ /* 0x000fe400024050ff */
[----:B------:R-:W-:Y:S05]  /*7b60*/  F2FP.TF32.F32.PACK_B R15, R15 ;  /* 0x0000000fff0f723e */ /* 0x000fea00024050ff */
[----:B------:R1:W-:Y:S01]  /*7b70*/  STSM.16.M88.4 [R79+0x2000], R12 ;  /* 0x0020000c4f007844 */ /* 0x0003e20000000200 */
        /* <DEDUP_REMOVED lines=8> */
[----:B------:R-:W-:Y:S02]  /*7c00*/  UIADD3 UR4, UP0, UPT, UR54, 0x680, URZ ;  /* 0x0000068036047890 */ /* 0x000fe4000ff1e0ff */
[----:B------:R-:W-:Y:S02]  /*7c10*/  UIADD3 UR9, UPT, UPT, UR49, 0x20, URZ ;  /* 0x0000002031097890 */ /* 0x000fe4000fffe0ff */
[----:B------:R-:W-:Y:S02]  /*7c20*/  UIADD3 UR8, UPT, UPT, UR43, 0x2400, URZ ;  /* 0x000024002b087890 */ /* 0x000fe4000fffe0ff */
[----:B------:R-:W-:Y:S01]  /*7c30*/  UIADD3.X UR5, UPT, UPT, URZ, UR55, URZ, UP0, !UPT ;  /* 0x00000037ff057290 */ /* 0x000fe200087fe4ff */
[----:B------:R-:W-:Y:S01]  /*7c40*/  UMOV UR10, UR50 ;  /* 0x00000032000a7c82 */ /* 0x000fe20008000000 */
[----:B------:R-:W-:Y:S07]  /*7c50*/  UMOV UR11, UR36 ;  /* 0x00000024000b7c82 */ /* 0x000fee0008000000 */
[----:B------:R2:W-:Y:S01]  /*7c60*/  UTMASTG.3D [UR8], [UR4] ;  /* 0x00000008040073b5 */ /* 0x0005e20008010000 */
[----:B------:R0:W-:Y:S01]  /*7c70*/  UTMACMDFLUSH ;  /* 0x00000000000079b7 */ /* 0x0001e20000000000 */
[----:B--2---:R-:W-:Y:S04]  /*7c80*/  DEPBAR.LE SB0, 0x1 ;  /* 0x000080400000791a */ /* 0x004fe80000000000 */
.L_x_117:
[----:B------:R-:W-:Y:S05]  /*7c90*/  BSYNC.RECONVERGENT B0 ;  /* 0x0000000000007941 */ /* 0x000fea0003800200 */
.L_x_116:
[----:B------:R-:W-:Y:S01]  /*7ca0*/  BAR.SYNC.DEFER_BLOCKING 0x1, 0x80 ;  /* 0x0042000000007b1d */ /* 0x000fe20000010000 */
[----:B------:R-:W-:Y:S04]  /*7cb0*/  UIADD3 UR4, UPT, UPT, UR47, 0x1, URZ ;  /* 0x000000012f047890 */ /* 0x000fe8000fffe0ff */
[----:B------:R-:W-:Y:S04]  /*7cc0*/  UISETP.NE.AND UP0, UPT, UR4, 0x4, UPT ;  /* 0x000000040400788c */ /* 0x000fe8000bf05270 */
[----:B------:R-:W-:Y:S01]  /*7cd0*/  USEL UR46, UR4, URZ, UP0 ;  /* 0x000000ff042e7287 */ /* 0x000fe20008000000 */
[----:B------:R2:W-:Y:S01]  /*7ce0*/  @P6 SYNCS.ARRIVE.TRANS64.RED.A1T0 RZ, [R83+URZ], RZ ;  /* 0x000000ff53ff69a7 */ /* 0x0005e200081004ff */
[----:B------:R-:W-:Y:S01]  /*7cf0*/  BSSY B1, `(.L_x_118) ;  /* 0x0000018000017945 */ /* 0x000fe20003800000 */
[----:B------:R-:W3:Y:S02]  /*7d00*/  @P6 SYNCS.PHASECHK.TRANS64.TRYWAIT P0, [R84+URZ+0x20], R85 ;  /* 0x00002055540065a7 */ /* 0x000ee400080011ff */
[----:B---3--:R-:W-:Y:S01]  /*7d10*/  @P6 SEL R80, RZ, 0x1, !P0 ;  /* 0x00000001ff506807 */ /* 0x008fe20004000000 */
[----:B--2---:R-:W-:Y:S06]  /*7d20*/  @!P6 BRA `(.L_x_119) ;  /* 0x000000000050e947 */ /* 0x004fec0003800000 */
[----:B------:R-:W-:Y:S01]  /*7d30*/  ISETP.NE.AND P1, PT, R81, RZ, PT ;  /* 0x000000ff5100720c */ /* 0x000fe20003f25270 */
[----:B------:R-:W-:Y:S01]  /*7d40*/  BSSY B0, `(.L_x_120) ;  /* 0x000000a000007945 */ /* 0x000fe20003800000 */
[----:B------:R-:W-:Y:S11]  /*7d50*/  ISETP.NE.AND P0, PT, R80, RZ, PT ;  /* 0x000000ff5000720c */ /* 0x000ff60003f05270 */
[----:B------:R-:W-:Y:S04]  /*7d60*/  @P1 IMAD R3, R34, 0x2000, R35 ;  /* 0x0000200022031824 */ /* 0x000fe800078e0223 */
[----:B------:R-:W-:Y:S05]  /*7d70*/  @P1 VIADD R2, R3, UR43 ;  /* 0x0000002b03021c36 */ /* 0x000fea0008000000 */
[----:B------:R-:W-:Y:S01]  /*7d80*/  @P1 IADD3 R0, PT, PT, R82, R2, RZ ;  /* 0x0000000252001210 */ /* 0x000fe20007ffe0ff */
[----:B------:R-:W-:Y:S01]  /*7d90*/  @P1 IMAD.IADD R2, R67, 0x1, R2 ;  /* 0x0000000143021824 */ /* 0x000fe200078e0202 */
[----:B------:R-:W-:Y:S06]  /*7da0*/  @P0 BRA `(.L_x_121) ;  /* 0x00000000000c0947 */ /* 0x000fec0003800000 */
[----:B-1----:R-:W-:Y:S04]  /*7db0*/  SHF.L.U32 R5, RZ, 0x1f, RZ ;  /* 0x0000001fff057819 */ /* 0x002fe800000006ff */
[----:B------:R-:W1:Y:S02]  /*7dc0*/  SYNCS.PHASECHK.TRANS64.TRYWAIT P0, [R84+URZ+0x20], R5 ;  /* 0x00002005540075a7 */ /* 0x000e6400080011ff */
[----:B-1----:R-:W-:Y:S05]  /*7dd0*/  @!P0 BRA `(.L_x_122) ;  /* 0x0000004400ec8947 */ /* 0x002fea0003800000 */
.L_x_121:
[----:B------:R-:W-:Y:S05]  /*7de0*/  BSYNC B0 ;  /* 0x0000000000007941 */ /* 0x000fea0003800000 */
.L_x_120:
[----:B------:R-:W-:Y:S02]  /*7df0*/  ISETP.NE.AND P0, PT, R81, RZ, PT ;  /* 0x000000ff5100720c */ /* 0x000fe40003f05270 */
[----:B------:R-:W-:Y:S11]  /*7e00*/  IADD3 R34, PT, PT, R34, 0x1, RZ ;  /* 0x0000000122227810 */ /* 0x000ff60007ffe0ff */
[----:B-1----:R-:W-:Y:S01]  /*7e10*/  @P0 IMAD.IADD R4, R67, 0x1, R0 ;  /* 0x0000000143040824 */ /* 0x002fe200078e0200 */
[----:B------:R-:W-:Y:S05]  /*7e20*/  @P0 WARPSYNC.ALL ;  /* 0x0000000000000948 */ /* 0x000fea0003800000 */
[----:B------:R2:W3:Y:S04]  /*7e30*/  @P0 LDSM.16.M88.4 R48, [R3+UR43+0x400] ;  /* 0x0004002b0330083b */ /* 0x0004e80008000200 */
[----:B------:R2:W4:Y:S04]  /*7e40*/  @P0 LDSM.16.M88.4 R44, [R2+0x400] ;  /* 0x00040000022c083b */ /* 0x0005280000000200 */
[----:B------:R2:W1:Y:S04]  /*7e50*/  @P0 LDSM.16.M88.4 R40, [R0+0x400] ;  /* 0x000400000028083b */ /* 0x0004680000000200 */
[----:B------:R2:W1:Y:S02]  /*7e60*/  @P0 LDSM.16.M88.4 R36, [R4+0x400] ;  /* 0x000400000424083b */ /* 0x0004640000000200 */
.L_x_119:
[----:B------:R-:W-:Y:S05]  /*7e70*/  BSYNC B1 ;  /* 0x0000000000017941 */ /* 0x000fea0003800000 */
.L_x_118:
[----:B--2---:R-:W-:Y:S05]  /*7e80*/  VIADD R3, R25, 0x40 ;  /* 0x0000004019037836 */ /* 0x004fea0000000000 */
[----:B------:R-:W-:Y:S04]  /*7e90*/  SHF.R.U32.HI R3, RZ, 0x15, R3 ;  /* 0x00000015ff037819 */ /* 0x000fe80000011603 */
[----:B------:R-:W-:Y:S11]  /*7ea0*/  LOP3.LUT P0, RZ, R3, 0x3, R58, 0x48, !PT ;  /* 0x0000000303ff7812 */ /* 0x000ff6000780483a */
[----:B------:R-:W-:Y:S02]  /*7eb0*/  @!UPT UIADD3 URZ, UPT, UPT, URZ, URZ, URZ ;  /* 0x000000fffffff290 */ /* 0x000fe4000fffe0ff */
[----:B------:R-:W-:Y:S05]  /*7ec0*/  @!P0 BRA `(.L_x_123) ;  /* 0x0000000000408947 */ /* 0x000fea0003800000 */
[----:B------:R-:W2:Y:S01]  /*7ed0*/  LDCU.64 UR8, c[0x4][0x70] ;  /* 0x01000e00ff0877ac */ /* 0x000ea20008000a00 */
[----:B------:R-:W-:Y:S01]  /*7ee0*/  MOV R3, 0x0 ;  /* 0x0000000000037802 */ /* 0x000fe20000000f00 */
[----:B-1----:R-:W-:Y:S02]  /*7ef0*/  HFMA2 R12, -RZ, RZ, 0, 5.9604644775390625e-08 ;  /* 0x00000001ff0c7431 */ /* 0x002fe400000001ff */
[----:B------:R-:W-:Y:S02]  /*7f00*/  IMAD.MOV.U32 R8, RZ, RZ, 0x192 ;  /* 0x00000192ff087424 */ /* 0x000fe400078e00ff */
[----:B------:R-:W-:Y:S01]  /*7f10*/  IMAD.MOV.U32 R13, RZ, RZ, RZ ;  /* 0x000000ffff0d7224 */ /* 0x000fe200078e00ff */
[----:B------:R-:W1:Y:S01]  /*7f20*/  LDCU.64 UR6, c[0x4][0x78] ;  /* 0x01000f00ff0677ac */ /* 0x000e620008000a00 */
[----:B------:R-:W3:Y:S01]  /*7f30*/  LDC.64 R2, c[0x4][R3] ;  /* 0x0100000003027b82 */ /* 0x000ee20000000a00 */
[----:B------:R-:W5:Y:S01]  /*7f40*/  LDCU.64 UR4, c[0x4][0x10] ;  /* 0x01000200ff0477ac */ /* 0x000f620008000a00 */
[----:B--2---:R-:W-:Y:S01]  /*7f50*/  MOV R5, UR9 ;  /* 0x0000000900057c02 */ /* 0x004fe20008000f00 */
[----:B------:R-:W-:Y:S01]  /*7f60*/  IMAD.U32 R4, RZ, RZ, UR8 ;  /* 0x00000008ff047e24 */ /* 0x000fe2000f8e00ff */
[----:B-1----:R-:W-:Y:S01]  /*7f70*/  MOV R7, UR7 ;  /* 0x0000000700077c02 */ /* 0x002fe20008000f00 */
[----:B------:R-:W-:Y:S01]  /*7f80*/  IMAD.U32 R6, RZ, RZ, UR6 ;  /* 0x00000006ff067e24 */ /* 0x000fe2000f8e00ff */
[----:B-----5:R-:W-:Y:S01]  /*7f90*/  MOV R11, UR5 ;  /* 0x00000005000b7c02 */ /* 0x020fe20008000f00 */
[----:B------:R-:W-:Y:S02]  /*7fa0*/  IMAD.U32 R10, RZ, RZ, UR4 ;  /* 0x00000004ff0a7e24 */ /* 0x000fe4000f8e00ff */
[----:B------:R-:W-:Y:S07]  /*7fb0*/  LEPC R20, `(.L_x_123) ;  /* 0x000000001014794e */ /* 0x000fee0000000000 */
[----:B---34-:R-:W-:Y:S05]  /*7fc0*/  CALL.ABS.NOINC R2 ;  /* 0x0000000002007343 */ /* 0x018fea0003c00000 */
.L_x_123:
[----:B---3--:R-:W-:Y:S01]  /*7fd0*/  LOP3.LUT R20, R48, 0xffffe000, RZ, 0xc0, !PT ;  /* 0xffffe00030147812 */ /* 0x008fe200078ec0ff */
[----:B------:R-:W-:Y:S05]  /*7fe0*/  WARPSYNC.ALL ;  /* 0x0000000000007948 */ /* 0x000fea0003800000 */
[----:B------:R-:W-:Y:S01]  /*7ff0*/  R2UR UR4, R25 ;  /* 0x00000000190472ca */ /* 0x000fe200000e0000 */
[----:B------:R-:W-:Y:S01]  /*8000*/  IMAD.U32 R84, RZ, RZ, UR46 ;  /* 0x0000002eff547e24 */ /* 0x000fe2000f8e00ff */
[----:B------:R-:W-:Y:S01]  /*8010*/  LOP3.LUT R21, R49, 0xffffe000, RZ, 0xc0, !PT ;  /* 0xffffe00031157812 */ /* 0x000fe200078ec0ff */
[----:B------:R-:W-:Y:S01]  /*8020*/  IMAD.U32 R83, RZ, RZ, UR52 ;  /* 0x00000034ff537e24 */ /* 0x000fe2000f8e00ff */
[----:B------:R-:W-:Y:S01]  /*8030*/  LOP3.LUT R26, R51, 0xffffe000, RZ, 0xc0, !PT ;  /* 0xffffe000331a7812 */ /* 0x000fe200078ec0ff */
[----:B------:R-:W-:Y:S01]  /*8040*/  BSSY.RECONVERGENT B0, `(.L_x_124) ;  /* 0x000005b000007945 */ /* 0x000fe20003800200 */
[----:B----4-:R-:W-:Y:S02]  /*8050*/  LOP3.LUT R33, R44, 0xffffe000, RZ, 0xc0, !PT ;  /* 0xffffe0002c217812 */ /* 0x010fe400078ec0ff */
[----:B------:R-:W-:Y:S02]  /*8060*/  LOP3.LUT R32, R45, 0xffffe000, RZ, 0xc0, !PT ;  /* 0xffffe0002d207812 */ /* 0x000fe400078ec0ff */
[----:B------:R-:W-:Y:S02]  /*8070*/  ISETP.NE.AND P6, PT, R74, RZ, PT ;  /* 0x000000ff4a00720c */ /* 0x000fe40003fc5270 */
[----:B------:R-:W-:Y:S01]  /*8080*/  ISETP.NE.AND P0, PT, R69, RZ, PT ;  /* 0x000000ff4500720c */ /* 0x000fe20003f05270 */
[----:B-1----:R-:W1:Y:S10]  /*8090*/  LDTM.16dp128bit.x8 R4, tmem[UR4+0x40] ;  /* 0x00004004000479ee */ /* 0x002e740008180000 */
[----:B------:R-:W-:Y:S02]  /*80a0*/  @P6 LEA R84, R84, UR43, 0x3 ;  /* 0x0000002b54546c11 */ /* 0x000fe4000f8e18ff */
[----:B------:R-:W-:Y:S03]  /*80b0*/  @P6 SHF.L.U32 R85, RZ, 0x1f, RZ ;  /* 0x0000001fff556819 */ /* 0x000fe600000006ff */
[----:B------:R-:W-:Y:S05]  /*80c0*/  @P6 VIADD R84, R84, 0x40 ;  /* 0x0000004054546836 */ /* 0x000fea0000000000 */
[----:B------:R-:W-:Y:S02]  /*80d0*/  @P6 PRMT R83, R83, 0x654, R84 ;  /* 0x0000065453536816 */ /* 0x000fe40000000054 */
[----:B------:R-:W-:Y:S01]  /*80e0*/  LEA R84, R34, UR43, 0x3 ;  /* 0x0000002b22547c11 */ /* 0x000fe2000f8e18ff */
[C---:B-1----:R-:W-:Y:S01]  /*80f0*/  FMUL R0, R24.reuse, R4 ;  /* 0x0000000418007220 */ /* 0x042fe20000400000 */
        /* <DEDUP_REMOVED lines=79> */
.L_x_125:
[----:B------:R-:W-:Y:S05]  /*85f0*/  BSYNC.RECONVERGENT B0 ;  /* 0x0000000000007941 */ /* 0x000fea0003800200 */
.L_x_124:
[----:B------:R-:W-:Y:S01]  /*8600*/  BAR.SYNC.DEFER_BLOCKING 0x1, 0x80 ;  /* 0x0042000000007b1d */ /* 0x000fe20000010000 */
[----:B------:R-:W-:Y:S04]  /*8610*/  UIADD3 UR4, UPT, UPT, UR46, 0x1, URZ ;  /* 0x000000012e047890 */ /* 0x000fe8000fffe0ff */
[----:B------:R-:W-:Y:S04]  /*8620*/  UISETP.NE.AND UP0, UPT, UR4, 0x4, UPT ;  /* 0x000000040400788c */ /* 0x000fe8000bf05270 */
[----:B------:R-:W-:Y:S01]  /*8630*/  USEL UR44, UR4, URZ, UP0 ;  /* 0x000000ff042c7287 */ /* 0x000fe20008000000 */
[----:B------:R2:W-:Y:S01]  /*8640*/  @P6 SYNCS.ARRIVE.TRANS64.RED.A1T0 RZ, [R83+URZ], RZ ;  /* 0x000000ff53ff69a7 */ /* 0x0005e200081004ff */
[----:B------:R-:W-:Y:S01]  /*8650*/  BSSY B1, `(.L_x_126) ;  /* 0x000001d000017945 */ /* 0x000fe20003800000 */
[----:B------:R-:W3:Y:S01]  /*8660*/  @P6 SYNCS.PHASECHK.TRANS64.TRYWAIT P0, [R84+URZ+0x20], R85 ;  /* 0x00002055540065a7 */ /* 0x000ee200080011ff */
[----:B--2---:R-:W-:Y:S01]  /*8670*/  HFMA2 R83, -RZ, RZ, 0, 0 ;  /* 0x00000000ff537431 */ /* 0x004fe200000001ff */
[----:B---3--:R-:W-:Y:S01]  /*8680*/  @P6 SEL R80, RZ, 0x1, !P0 ;  /* 0x00000001ff506807 */ /* 0x008fe20004000000 */
[----:B------:R-:W-:Y:S06]  /*8690*/  @!P6 BRA `(.L_x_127) ;  /* 0x000000000060e947 */ /* 0x000fec0003800000 */
        /* <DEDUP_REMOVED lines=11> */
.L_x_129:
[----:B------:R-:W-:Y:S05]  /*8750*/  BSYNC B0 ;  /* 0x0000000000007941 */ /* 0x000fea0003800000 */
.L_x_128:
[----:B------:R-:W-:Y:S01]  /*8760*/  ISETP.NE.AND P0, PT, R81, RZ, PT ;  /* 0x000000ff5100720c */ /* 0x000fe20003f05270 */
[----:B------:R-:W-:Y:S11]  /*8770*/  VIADD R34, R34, 0x1 ;  /* 0x0000000122227836 */ /* 0x000ff60000000000 */
[----:B------:R-:W-:Y:S01]  /*8780*/  @!UPT UIADD3 URZ, UPT, UPT, URZ, URZ, URZ ;  /* 0x000000fffffff290 */ /* 0x000fe2000fffe0ff */
[----:B-1----:R-:W-:Y:S01]  /*8790*/  @P0 IMAD.IADD R4, R67, 0x1, R0 ;  /* 0x0000000143040824 */ /* 0x002fe200078e0200 */
[----:B------:R-:W-:Y:S05]  /*87a0*/  @P0 WARPSYNC.ALL ;  /* 0x0000000000000948 */ /* 0x000fea0003800000 */
[----:B------:R2:W3:Y:S04]  /*87b0*/  @P0 LDSM.16.M88.4 R48, [R3+UR43+0x400] ;  /* 0x0004002b0330083b */ /* 0x0004e80008000200 */
[----:B------:R2:W4:Y:S04]  /*87c0*/  @P0 LDSM.16.M88.4 R44, [R2+0x400] ;  /* 0x00040000022c083b */ /* 0x0005280000000200 */
[----:B------:R2:W1:Y:S04]  /*87d0*/  @P0 LDSM.16.M88.4 R40, [R0+0x400] ;  /* 0x000400000028083b */ /* 0x0004680000000200 */
[----:B------:R2:W1:Y:S01]  /*87e0*/  @P0 LDSM.16.M88.4 R36, [R4+0x400] ;  /* 0x000400000424083b */ /* 0x0004620000000200 */
[C---:B------:R-:W-:Y:S04]  /*87f0*/  ISETP.NE.AND P0, PT, R34.reuse, 0x4, PT ;  /* 0x000000042200780c */ /* 0x040fe80003f05270 */
[----:B------:R-:W-:Y:S02]  /*8800*/  SEL R34, R34, RZ, P0 ;  /* 0x000000ff22227207 */ /* 0x000fe40000000000 */
[----:B------:R-:W-:Y:S02]  /*8810*/  SEL R83, RZ, 0x1, P0 ;  /* 0x00000001ff537807 */ /* 0x000fe40000000000 */
.L_x_127:
[----:B------:R-:W-:Y:S05]  /*8820*/  BSYNC B1 ;  /* 0x0000000000017941 */ /* 0x000fea0003800000 */
.L_x_126:
        /* <DEDUP_REMOVED lines=21> */
.L_x_131:
        /* <DEDUP_REMOVED lines=14> */
[----:B------:R-:W-:Y:S03]  /*8a60*/  @P6 SHF.L.U32 R86, R83, 0x1f, RZ ;  /* 0x0000001f53566819 */ /* 0x000fe600000006ff */
        /* <DEDUP_REMOVED lines=83> */
.L_x_133:
[----:B------:R-:W-:Y:S05]  /*8fa0*/  BSYNC.RECONVERGENT B0 ;  /* 0x0000000000007941 */ /* 0x000fea0003800200 */
.L_x_132:
        /* <DEDUP_REMOVED lines=17> */
[----:B-1----:R-:W-:Y:S04]  /*90c0*/  SHF.L.U32 R4, R83, 0x1f, RZ ;  /* 0x0000001f53047819 */ /* 0x002fe800000006ff */
[----:B------:R-:W1:Y:S02]  /*90d0*/  SYNCS.PHASECHK.TRANS64.TRYWAIT P0, [R85+URZ+0x20], R4 ;  /* 0x00002004550075a7 */ /* 0x000e6400080011ff */
[----:B-1----:R-:W-:Y:S05]  /*90e0*/  @!P0 BRA `(.L_x_138) ;  /* 0x0000003400508947 */ /* 0x002fea0003800000 */
.L_x_137:
[----:B------:R-:W-:Y:S05]  /*90f0*/  BSYNC B0 ;  /* 0x0000000000007941 */ /* 0x000fea0003800000 */
.L_x_136:
        /* <DEDUP_REMOVED lines=10> */
[----:B------:R-:W-:Y:S02]  /*91a0*/  SEL R6, RZ, 0x1, P0 ;  /* 0x00000001ff067807 */ /* 0x000fe40000000000 */
[----:B------:R-:W-:Y:S02]  /*91b0*/  SEL R34, R34, RZ, P0 ;  /* 0x000000ff22227207 */ /* 0x000fe40000000000 */
[----:B------:R-:W-:Y:S02]  /*91c0*/  LOP3.LUT R83, R83, R6, RZ, 0x3c, !PT ;  /* 0x0000000653537212 */ /* 0x000fe400078e3cff */
.L_x_135:
[----:B------:R-:W-:Y:S05]  /*91d0*/  BSYNC B1 ;  /* 0x0000000000017941 */ /* 0x000fea0003800000 */
.L_x_134:
        /* <DEDUP_REMOVED lines=21> */
.L_x_139:
        /* <DEDUP_REMOVED lines=89> */
[----:B------:R-:W-:Y:S02]  /*98c0*/  UIADD3 UR4, UPT, UPT, UR43, 0x400, URZ ;  /* 0x000004002b047890 */ /* 0x000fe4000fffe0ff */
[----:B------:R-:W-:Y:S01]  /*98d0*/  UIADD3 UR9, UPT, UPT, UR49, 0x80, URZ ;  /* 0x0000008031097890 */ /* 0x000fe2000fffe0ff */
[----:B------:R-:W-:Y:S01]  /*98e0*/  UMOV UR10, UR50 ;  /* 0x00000032000a7c82 */ /* 0x000fe20008000000 */
[----:B------:R-:W-:Y:S02]  /*98f0*/  UMOV UR11, UR36 ;  /* 0x00000024000b7c82 */ /* 0x000fe40008000000 */
        /* <DEDUP_REMOVED lines=8> */
.L_x_141:
[----:B------:R-:W-:Y:S05]  /*9980*/  BSYNC.RECONVERGENT B0 ;  /* 0x0000000000007941 */ /* 0x000fea0003800200 */
.L_x_140:
        /* <DEDUP_REMOVED lines=20> */
.L_x_145:
[----:B------:R-:W-:Y:S05]  /*9ad0*/  BSYNC B0 ;  /* 0x0000000000007941 */ /* 0x000fea0003800000 */
.L_x_144:
        /* <DEDUP_REMOVED lines=13> */
.L_x_143:
[----:B------:R-:W-:Y:S05]  /*9bb0*/  BSYNC B1 ;  /* 0x0000000000017941 */ /* 0x000fea0003800000 */
.L_x_142:
        /* <DEDUP_REMOVED lines=21> */
.L_x_147:
        /* <DEDUP_REMOVED lines=98> */
.L_x_149:
[----:B------:R-:W-:Y:S05]  /*a330*/  BSYNC.RECONVERGENT B0 ;  /* 0x0000000000007941 */ /* 0x000fea0003800200 */
.L_x_148:
        /* <DEDUP_REMOVED lines=20> */
.L_x_153:
[----:B------:R-:W-:Y:S05]  /*a480*/  BSYNC B0 ;  /* 0x0000000000007941 */ /* 0x000fea0003800000 */
.L_x_152:
        /* <DEDUP_REMOVED lines=13> */
.L_x_151:
[----:B------:R-:W-:Y:S05]  /*a560*/  BSYNC B1 ;  /* 0x0000000000017941 */ /* 0x000fea0003800000 */
.L_x_150:
        /* <DEDUP_REMOVED lines=21> */
.L_x_155:
        /* <DEDUP_REMOVED lines=98> */
.L_x_157:
[----:B------:R-:W-:Y:S05]  /*ace0*/  BSYNC.RECONVERGENT B0 ;  /* 0x0000000000007941 */ /* 0x000fea0003800200 */
.L_x_156:
        /* <DEDUP_REMOVED lines=17> */
[----:B------:R-:W-:Y:S04]  /*ae00*/  SHF.L.U32 R2, R83, 0x1f, RZ ;  /* 0x0000001f53027819 */ /* 0x000fe800000006ff */
[----:B------:R-:W2:Y:S02]  /*ae10*/  SYNCS.PHASECHK.TRANS64.TRYWAIT P0, [R85+URZ+0x20], R2 ;  /* 0x00002002550075a7 */ /* 0x000ea400080011ff */
[----:B--2---:R-:W-:Y:S05]  /*ae20*/  @!P0 BRA `(.L_x_162) ;  /* 0x00000018003c8947 */ /* 0x004fea0003800000 */
.L_x_161:
[----:B------:R-:W-:Y:S05]  /*ae30*/  BSYNC B0 ;  /* 0x0000000000007941 */ /* 0x000fea0003800000 */
.L_x_160:
[----:B------:R-:W-:Y:S11]  /*ae40*/  ISETP.NE.AND P0, PT, R81, RZ, PT ;  /* 0x000000ff5100720c */ /* 0x000ff60003f05270 */
[----:B------:R-:W-:Y:S02]  /*ae50*/  @!UPT UIADD3 URZ, UPT, UPT, URZ, URZ, URZ ;  /* 0x000000fffffff290 */ /* 0x000fe4000fffe0ff */
[----:B--2---:R-:W-:Y:S01]  /*ae60*/  @P0 IADD3 R2, PT, PT, R67, R82, RZ ;  /* 0x0000005243020210 */ /* 0x004fe20007ffe0ff */
[----:B------:R-:W-:Y:S05]  /*ae70*/  @P0 WARPSYNC.ALL ;  /* 0x0000000000000948 */ /* 0x000fea0003800000 */
[----:B------:R2:W3:Y:S04]  /*ae80*/  @P0 LDSM.16.M88.4 R48, [R34+UR43+0x400] ;  /* 0x0004002b2230083b */ /* 0x0004e80008000200 */
[----:B------:R2:W4:Y:S04]  /*ae90*/  @P0 LDSM.16.M88.4 R44, [R0+0x400] ;  /* 0x00040000002c083b */ /* 0x0005280000000200 */
[----:B------:R2:W1:Y:S04]  /*aea0*/  @P0 LDSM.16.M88.4 R40, [R82+0x400] ;  /* 0x000400005228083b */ /* 0x0004680000000200 */
[----:B------:R2:W1:Y:S02]  /*aeb0*/  @P0 LDSM.16.M88.4 R36, [R2+0x400] ;  /* 0x000400000224083b */ /* 0x0004640000000200 */
.L_x_159:
[----:B------:R-:W-:Y:S05]  /*aec0*/  BSYNC B1 ;  /* 0x0000000000017941 */ /* 0x000fea0003800000 */
.L_x_158:
        /* <DEDUP_REMOVED lines=11> */
[----:B--2---:R-:W2:Y:S01]  /*af80*/  LDC.64 R2, c[0x4][R3] ;  /* 0x0100000003027b82 */ /* 0x004ea20000000a00 */
[----:B------:R-:W3:Y:S01]  /*af90*/  LDCU.64 UR4, c[0x4][0x10] ;  /* 0x01000200ff0477ac */ /* 0x000ee20008000a00 */
[----:B-----5:R-:W-:Y:S01]  /*afa0*/  MOV R5, UR9 ;  /* 0x0000000900057c02 */ /* 0x020fe20008000f00 */
[----:B------:R-:W-:Y:S01]  /*afb0*/  IMAD.U32 R4, RZ, RZ, UR8 ;  /* 0x00000008ff047e24 */ /* 0x000fe2000f8e00ff */
[----:B-1----:R-:W-:Y:S01]  /*afc0*/  MOV R7, UR7 ;  /* 0x0000000700077c02 */ /* 0x002fe20008000f00 */
[----:B------:R-:W-:Y:S01]  /*afd0*/  IMAD.U32 R6, RZ, RZ, UR6 ;  /* 0x00000006ff067e24 */ /* 0x000fe2000f8e00ff */
[----:B---3--:R-:W-:Y:S01]  /*afe0*/  MOV R11, UR5 ;  /* 0x00000005000b7c02 */ /* 0x008fe20008000f00 */
[----:B------:R-:W-:Y:S02]  /*aff0*/  IMAD.U32 R10, RZ, RZ, UR4 ;  /* 0x00000004ff0a7e24 */ /* 0x000fe4000f8e00ff */
[----:B------:R-:W-:Y:S07]  /*b000*/  LEPC R20, `(.L_x_163) ;  /* 0x000000001014794e */ /* 0x000fee0000000000 */
[----:B--2-4-:R-:W-:Y:S05]  /*b010*/  CALL.ABS.NOINC R2 ;  /* 0x0000000002007343 */ /* 0x014fea0003c00000 */
.L_x_163:
[----:B------:R-:W-:Y:S01]  /*b020*/  ISETP.NE.AND P0, PT, R69, RZ, PT ;  /* 0x000000ff4500720c */ /* 0x000fe20003f05270 */
[----:B------:R-:W-:Y:S05]  /*b030*/  WARPSYNC.ALL ;  /* 0x0000000000007948 */ /* 0x000fea0003800000 */
[----:B------:R-:W-:Y:S01]  /*b040*/  R2UR UR4, R25 ;  /* 0x00000000190472ca */ /* 0x000fe200000e0000 */
[----:B------:R-:W-:Y:S01]  /*b050*/  BSSY.RECONVERGENT B0, `(.L_x_164) ;  /* 0x000005c000007945 */ /* 0x000fe20003800200 */
[----:B--23--:R-:W-:Y:S02]  /*b060*/  LOP3.LUT R0, R48, 0xffffe000, RZ, 0xc0, !PT ;  /* 0xffffe00030007812 */ /* 0x00cfe400078ec0ff */
[----:B------:R-:W-:Y:S02]  /*b070*/  LOP3.LUT R2, R49, 0xffffe000, RZ, 0xc0, !PT ;  /* 0xffffe00031027812 */ /* 0x000fe400078ec0ff */
[----:B------:R-:W-:Y:S02]  /*b080*/  LOP3.LUT R3, R50, 0xffffe000, RZ, 0xc0, !PT ;  /* 0xffffe00032037812 */ /* 0x000fe400078ec0ff */
[----:B------:R-:W-:Y:S02]  /*b090*/  LOP3.LUT R20, R51, 0xffffe000, RZ, 0xc0, !PT ;  /* 0xffffe00033147812 */ /* 0x000fe400078ec0ff */
[----:B----4-:R-:W-:Y:S02]  /*b0a0*/  LOP3.LUT R21, R44, 0xffffe000, RZ, 0xc0, !PT ;  /* 0xffffe0002c157812 */ /* 0x010fe400078ec0ff */
[----:B------:R-:W-:Y:S01]  /*b0b0*/  LOP3.LUT R26, R45, 0xffffe000, RZ, 0xc0, !PT ;  /* 0xffffe0002d1a7812 */ /* 0x000fe200078ec0ff */
[----:B-1----:R-:W1:Y:S01]  /*b0c0*/  LDTM.16dp128bit.x8 R4, tmem[UR4+0xe0] ;  /* 0x0000e004000479ee */ /* 0x002e620008180000 */
[----:B------:R-:W-:Y:S01]  /*b0d0*/  R2UR UR4, R77 ;  /* 0x000000004d0472ca */ /* 0x000fe200000e0000 */
[----:B------:R-:W-:Y:S01]  /*b0e0*/  NOP ;  /* 0x0000000000007918 */ /* 0x000fe20000000000 */
[----:B------:R-:W-:Y:S02]  /*b0f0*/  LOP3.LUT R29, R46, 0xffffe000, RZ, 0xc0, !PT ;  /* 0xffffe0002e1d7812 */ /* 0x000fe400078ec0ff */
[----:B------:R-:W-:Y:S02]  /*b100*/  LOP3.LUT R28, R47, 0xffffe000, RZ, 0xc0, !PT ;  /* 0xffffe0002f1c7812 */ /* 0x000fe400078ec0ff */
[----:B------:R-:W-:Y:S02]  /*b110*/  LOP3.LUT R31, R40, 0xffffe000, RZ, 0xc0, !PT ;  /* 0xffffe000281f7812 */ /* 0x000fe400078ec0ff */
[----:B------:R-:W-:Y:S02]  /*b120*/  LOP3.LUT R30, R41, 0xffffe000, RZ, 0xc0, !PT ;  /* 0xffffe000291e7812 */ /* 0x000fe400078ec0ff */
[----:B------:R-:W-:Y:S02]  /*b130*/  LOP3.LUT R33, R42, 0xffffe000, RZ, 0xc0, !PT ;  /* 0xffffe0002a217812 */ /* 0x000fe400078ec0ff */
[----:B------:R-:W-:Y:S01]  /*b140*/  LOP3.LUT R32, R43, 0xffffe000, RZ, 0xc0, !PT ;  /* 0xffffe0002b207812 */ /* 0x000fe200078ec0ff */
[----:B------:R-:W-:Y:S01]  /*b150*/  UIADD3 UR4, UPT, UPT, UR4, 0xb0, URZ ;  /* 0x000000b004047890 */ /* 0x000fe2000fffe0ff */
[----:B------:R-:W-:Y:S02]  /*b160*/  LOP3.LUT R35, R36, 0xffffe000, RZ, 0xc0, !PT ;  /* 0xffffe00024237812 */ /* 0x000fe400078ec0ff */
[----:B------:R-:W-:Y:S01]  /*b170*/  LOP3.LUT R34, R37, 0xffffe000, RZ, 0xc0, !PT ;  /* 0xffffe00025227812 */ /* 0x000fe200078ec0ff */
[----:B------:R-:W-:Y:S01]  /*b180*/  UPRMT UR4, UR52, 0x654, UR4 ;  /* 0x0000065434047896 */ /* 0x000fe20008000004 */
[----:B------:R-:W-:Y:S02]  /*b190*/  LOP3.LUT R37, R38, 0xffffe000, RZ, 0xc0, !PT ;  /* 0xffffe00026257812 */ /* 0x000fe400078ec0ff */
[----:B------:R-:W-:Y:S01]  /*b1a0*/  LOP3.LUT R36, R39, 0xffffe000, RZ, 0xc0, !PT ;  /* 0xffffe00027247812 */ /* 0x000fe200078ec0ff */
[C---:B-1----:R-:W-:Y:S01]  /*b1b0*/  FMUL R4, R24.reuse, R4 ;  /* 0x0000000418047220 */ /* 0x042fe20000400000 */
[C---:B------:R-:W-:Y:S01]  /*b1c0*/  FMUL R5, R24.reuse, R5 ;  /* 0x0000000518057220 */ /* 0x040fe20000400000 */
[C---:B------:R-:W-:Y:S01]  /*b1d0*/  FMUL R6, R24.reuse, R6 ;  /* 0x0000000618067220 */ /* 0x040fe20000400000 */
[C---:B------:R-:W-:Y:S01]  /*b1e0*/  FMUL R7, R24.reuse, R7 ;  /* 0x0000000718077220 */ /* 0x040fe20000400000 */
[C---:B------:R-:W-:Y:S01]  /*b1f0*/  FFMA R4, R27.reuse, R0, R4 ;  /* 0x000000001b047223 */ /* 0x040fe20000000004 */
[C---:B------:R-:W-:Y:S01]  /*b200*/  FMUL R8, R24.reuse, R8 ;  /* 0x0000000818087220 */ /* 0x040fe20000400000 */
[C---:B------:R-:W-:Y:S01]  /*b210*/  FFMA R5, R27.reuse, R2, R5 ;  /* 0x000000021b057223 */ /* 0x040fe20000000005 */
[C---:B------:R-:W-:Y:S01]  /*b220*/  FMUL R9, R24.reuse, R9 ;  /* 0x0000000918097220 */ /* 0x040fe20000400000 */
[C---:B------:R-:W-:Y:S01]  /*b230*/  FFMA R6, R27.reuse, R3, R6 ;  /* 0x000000031b067223 */ /* 0x040fe20000000006 */
[----:B------:R-:W-:Y:S01]  /*b240*/  F2FP.TF32.F32.PACK_B R4, R4 ;  /* 0x00000004ff04723e */ /* 0x000fe200024050ff */
[C---:B------:R-:W-:Y:S01]  /*b250*/  FMUL R10, R24.reuse, R10 ;  /* 0x0000000a180a7220 */ /* 0x040fe20000400000 */
[----:B------:R-:W-:Y:S01]  /*b260*/  F2FP.TF32.F32.PACK_B R5, R5 ;  /* 0x00000005ff05723e */ /* 0x000fe200024050ff */
[C---:B------:R-:W-:Y:S01]  /*b270*/  FFMA R7, R27.reuse, R20, R7 ;  /* 0x000000141b077223 */ /* 0x040fe20000000007 */
[C---:B------:R-:W-:Y:S01]  /*b280*/  FMUL R11, R24.reuse, R11 ;  /* 0x0000000b180b7220 */ /* 0x040fe20000400000 */
        /* <DEDUP_REMOVED lines=8> */
[----:B------:R-:W-:Y:S01]  /*b310*/  F2FP.TF32.F32.PACK_B R6, R6 ;  /* 0x00000006ff06723e */ /* 0x000fe200024050ff */
[C---:B------:R-:W-:Y:S01]  /*b320*/  FFMA R12, R27.reuse, R31, R12 ;  /* 0x0000001f1b0c7223 */ /* 0x040fe2000000000c */
[----:B------:R-:W-:Y:S01]  /*b330*/  F2FP.TF32.F32.PACK_B R7, R7 ;  /* 0x00000007ff07723e */ /* 0x000fe200024050ff */
[C---:B------:R-:W-:Y:S01]  /*b340*/  FMUL R16, R24.reuse, R16 ;  /* 0x0000001018107220 */ /* 0x040fe20000400000 */
[C---:B------:R-:W-:Y:S01]  /*b350*/  FFMA R13, R27.reuse, R30, R13 ;  /* 0x0000001e1b0d7223 */ /* 0x040fe2000000000d */
[C---:B------:R-:W-:Y:S01]  /*b360*/  FMUL R17, R24.reuse, R17 ;  /* 0x0000001118117220 */ /* 0x040fe20000400000 */
[C---:B------:R-:W-:Y:S01]  /*b370*/  FFMA R14, R27.reuse, R33, R14 ;  /* 0x000000211b0e7223 */ /* 0x040fe2000000000e */
[C---:B------:R-:W-:Y:S01]  /*b380*/  FMUL R18, R24.reuse, R18 ;  /* 0x0000001218127220 */ /* 0x040fe20000400000 */
[C---:B------:R-:W-:Y:S01]  /*b390*/  FFMA R15, R27.reuse, R32, R15 ;  /* 0x000000201b0f7223 */ /* 0x040fe2000000000f */
[----:B------:R-:W-:Y:S01]  /*b3a0*/  FMUL R19, R24, R19 ;  /* 0x0000001318137220 */ /* 0x000fe20000400000 */
[----:B------:R-:W-:Y:S01]  /*b3b0*/  F2FP.TF32.F32.PACK_B R8, R8 ;  /* 0x00000008ff08723e */ /* 0x000fe200024050ff */
[C---:B------:R-:W-:Y:S01]  /*b3c0*/  FFMA R16, R27.reuse, R35, R16 ;  /* 0x000000231b107223 */ /* 0x040fe20000000010 */
[----:B------:R-:W-:Y:S01]  /*b3d0*/  F2FP.TF32.F32.PACK_B R9, R9 ;  /* 0x00000009ff09723e */ /* 0x000fe200024050ff */
[----:B------:R-:W-:Y:S01]  /*b3e0*/  SYNCS.ARRIVE.TRANS64.RED.A1T0 RZ, [UR4], RZ ;  /* 0x000000ffffff79a7 */ /* 0x000fe20008100404 */
[----:B------:R1:W-:Y:S01]  /*b3f0*/  STSM.16.M88.4 [R76+0x6400], R4 ;  /* 0x006400044c007844 */ /* 0x0003e20000000200 */
[----:B------:R-:W-:Y:S01]  /*b400*/  F2FP.TF32.F32.PACK_B R10, R10 ;  /* 0x0000000aff0a723e */ /* 0x000fe200024050ff */
[C---:B------:R-:W-:Y:S01]  /*b410*/  FFMA R17, R27.reuse, R34, R17 ;  /* 0x000000221b117223 */ /* 0x040fe20000000011 */
[----:B------:R-:W-:Y:S01]  /*b420*/  F2FP.TF32.F32.PACK_B R11, R11 ;  /* 0x0000000bff0b723e */ /* 0x000fe200024050ff */
[C---:B------:R-:W-:Y:S01]  /*b430*/  FFMA R18, R27.reuse, R37, R18 ;  /* 0x000000251b127223 */ /* 0x040fe20000000012 */
[----:B------:R-:W-:Y:S01]  /*b440*/  FFMA R19, R27, R36, R19 ;  /* 0x000000241b137223 */ /* 0x000fe20000000013 */
[----:B------:R-:W-:Y:S02]  /*b450*/  F2FP.TF32.F32.PACK_B R12, R12 ;  /* 0x0000000cff0c723e */ /* 0x000fe400024050ff */
[----:B------:R1:W-:Y:S01]  /*b460*/  STSM.16.M88.4 [R75+0x6400], R8 ;  /* 0x006400084b007844 */ /* 0x0003e20000000200 */
        /* <DEDUP_REMOVED lines=26> */
.L_x_165:
[----:B------:R-:W-:Y:S05]  /*b610*/  BSYNC.RECONVERGENT B0 ;  /* 0x0000000000007941 */ /* 0x000fea0003800200 */
.L_x_164:
[----:B------:R-:W-:Y:S01]  /*b620*/  BAR.SYNC.DEFER_BLOCKING 0x1, 0x80 ;  /* 0x0042000000007b1d */ /* 0x000fe20000010000 */
[----:B------:R-:W-:Y:S01]  /*b630*/  UISETP.NE.AND UP0, UPT, UR53, -0x8, UPT ;  /* 0xfffffff83500788c */ /* 0x000fe2000bf05270 */
[----:B------:R-:W-:Y:S08]  /*b640*/  IADD3 R0, PT, PT, R22, 0x1, RZ ;  /* 0x0000000116007810 */ /* 0x000ff00007ffe0ff */
[----:B------:R-:W-:Y:S05]  /*b650*/  BRA.U !UP0, `(.L_x_166) ;  /* 0x0000000108287547 */ /* 0x000fea000b800000 */
[----:B------:R-:W-:Y:S01]  /*b660*/  ISETP.NE.AND P0, PT, R74, RZ, PT ;  /* 0x000000ff4a00720c */ /* 0x000fe20003f05270 */
[----:B------:R-:W-:Y:S01]  /*b670*/  IMAD.U32 R3, RZ, RZ, UR47 ;  /* 0x0000002fff037e24 */ /* 0x000fe2000f8e00ff */
[----:B------:R-:W-:Y:S01]  /*b680*/  UIADD3 UR4, UPT, UPT, UR47, 0x1, URZ ;  /* 0x000000012f047890 */ /* 0x000fe2000fffe0ff */
[----:B------:R-:W-:Y:S03]  /*b690*/  IMAD.U32 R2, RZ, RZ, UR52 ;  /* 0x00000034ff027e24 */ /* 0x000fe6000f8e00ff */
[----:B------:R-:W-:Y:S04]  /*b6a0*/  UISETP.NE.AND UP0, UPT, UR4, 0x4, UPT ;  /* 0x000000040400788c */ /* 0x000fe8000bf05270 */
[----:B------:R-:W-:Y:S03]  /*b6b0*/  USEL UR47, UR4, URZ, UP0 ;  /* 0x000000ff042f7287 */ /* 0x000fe60008000000 */
[----:B------:R-:W-:Y:S05]  /*b6c0*/  @P0 LEA R3, R3, UR43, 0x3 ;  /* 0x0000002b03030c11 */ /* 0x000fea000f8e18ff */
[----:B------:R-:W-:Y:S05]  /*b6d0*/  @P0 VIADD R3, R3, 0x40 ;  /* 0x0000004003030836 */ /* 0x000fea0000000000 */
[----:B------:R-:W-:Y:S04]  /*b6e0*/  @P0 PRMT R2, R2, 0x654, R3 ;  /* 0x0000065402020816 */ /* 0x000fe80000000003 */
[----:B------:R2:W-:Y:S03]  /*b6f0*/  @P0 SYNCS.ARRIVE.TRANS64.RED.A1T0 RZ, [R2+URZ], RZ ;  /* 0x000000ff02ff09a7 */ /* 0x0005e600081004ff */
.L_x_166:
[----:B------:R-:W-:Y:S01]  /*b700*/  R2UR UR6, R73 ;  /* 0x00000000490672ca */ /* 0x000fe200000e0000 */
[----:B------:R-:W-:Y:S01]  /*b710*/  UIADD3 UR53, UPT, UPT, UR53, 0x8, URZ ;  /* 0x0000000835357890 */ /* 0x000fe2000fffe0ff */
[----:B------:R-:W-:Y:S02]  /*b720*/  R2UR UR5, R59 ;  /* 0x000000003b0572ca */ /* 0x000fe400000e0000 */
[----:B------:R-:W-:Y:S02]  /*b730*/  R2UR UR4, R60 ;  /* 0x000000003c0472ca */ /* 0x000fe400000e0000 */
[----:B------:R-:W-:Y:S02]  /*b740*/  R2UR UR36, R72 ;  /* 0x00000000482472ca */ /* 0x000fe400000e0000 */
[----:B------:R-:W-:Y:S02]  /*b750*/  ISETP.NE.AND P0, PT, R64, 0x2, PT ;  /* 0x000000024000780c */ /* 0x000fe40003f05270 */
[----:B------:R-:W-:Y:S02]  /*b760*/  ISETP.NE.AND P1, PT, R0, 0x4, PT ;  /* 0x000000040000780c */ /* 0x000fe40003f25270 */
[----:B--2---:R-:W-:Y:S01]  /*b770*/  SEL R2, RZ, 0x1, P0 ;  /* 0x00000001ff027807 */ /* 0x004fe20000000000 */
[----:B------:R-:W-:Y:S01]  /*b780*/  UISETP.NE.AND UP0, UPT, UR6, URZ, UPT ;  /* 0x000000ff0600728c */ /* 0x000fe2000bf05270 */
[----:B------:R-:W-:Y:S01]  /*b790*/  SEL R3, RZ, 0x1, P1 ;  /* 0x00000001ff037807 */ /* 0x000fe20000800000 */
[----:B------:R-:W-:Y:S01]  /*b7a0*/  UIADD3 UR28, UPT, UPT, UR37, UR5, URZ ;  /* 0x00000005251c7290 */ /* 0x000fe2000fffe0ff */
[----:B------:R-:W-:Y:S01]  /*b7b0*/  LOP3.LUT R65, R65, R2, RZ, 0x3c, !PT ;  /* 0x0000000241417212 */ /* 0x000fe200078e3cff */
[----:B------:R-:W-:Y:S01]  /*b7c0*/  UIADD3 UR24, UPT, UPT, UR38, UR4, URZ ;  /* 0x0000000426187290 */ /* 0x000fe2000fffe0ff */
[----:B------:R-:W-:Y:S02]  /*b7d0*/  LOP3.LUT R66, R66, R3, RZ, 0x3c, !PT ;  /* 0x0000000342427212 */ /* 0x000fe400078e3cff */
[----:B------:R-:W-:Y:S02]  /*b7e0*/  SEL R64, R64, RZ, P0 ;  /* 0x000000ff40407207 */ /* 0x000fe40000000000 */
[----:B------:R-:W-:Y:S01]  /*b7f0*/  SEL R22, R0, RZ, P1 ;  /* 0x000000ff00167207 */ /* 0x000fe20000800000 */
[----:B------:R-:W-:Y:S06]  /*b800*/  BRA.U UP0, `(.L_x_167) ;  /* 0xffffffa100d47547 */ /* 0x000fec000b83ffff */
[----:B------:R-:W-:-:S13]  /*b810*/  R2UR UR4, R61 ;  /* 0x000000003d0472ca */ /* 0x000fda00000e0000 */
[----:B------:R-:W-:-:S09]  /*b820*/  UISETP.NE.AND UP0, UPT, UR4, URZ, UPT ;  /* 0x000000ff0400728c */ /* 0x000fd2000bf05270 */
[----:B------:R-:W-:Y:S05]  /*b830*/  BRA.U !UP0, `(.L_x_168) ;  /* 0x0000000108487547 */ /* 0x000fea000b800000 */
[----:B------:R-:W2:Y:S02]  /*b840*/  LDCU.64 UR4, c[0x0][0x890] ;  /* 0x00011200ff0477ac */ /* 0x000ea40008000a00 */
[----:B--2---:R-:W-:-:S04]  /*b850*/  UISETP.NE.U32.AND UP0, UPT, UR4, URZ, UPT ;  /* 0x000000ff0400728c */ /* 0x004fc8000bf05070 */
[----:B------:R-:W-:-:S09]  /*b860*/  UISETP.NE.AND.EX UP0, UPT, UR5, URZ, UPT, UP0 ;  /* 0x000000ff0500728c */ /* 0x000fd2000bf05300 */
[----:B------:R-:W-:Y:S05]  /*b870*/  BRA.U UP0, `(.L_x_169) ;  /* 0x00000001000c7547 */ /* 0x000fea000b800000 */
[----:B------:R-:W-:-:S13]  /*b880*/  FSETP.NEU.AND P0, PT, R27, RZ, PT ;  /* 0x000000ff1b00720b */ /* 0x000fda0003f0d000 */
[----:B------:R-:W-:Y:S05]  /*b890*/  @!P0 EXIT ;  /* 0x000000000000894d */ /* 0x000fea0003800000 */
[----:B------:R-:W-:Y:S05]  /*b8a0*/  BRA `(.L_x_168) ;  /* 0x00000000002c7947 */ /* 0x000fea0003800000 */
.L_x_169:
[----:B------:R-:W-:Y:S01]  /*b8b0*/  ISETP.NE.AND P0, PT, R63, RZ, PT ;  /* 0x000000ff3f00720c */ /* 0x000fe20003f05270 */
[----:B------:R-:W-:-:S12]  /*b8c0*/  BSSY.RECONVERGENT B0, `(.L_x_168) ;  /* 0x0000009000007945 */ /* 0x000fd80003800200 */
[----:B------:R-:W-:Y:S05]  /*b8d0*/  @P0 BRA `(.L_x_170) ;  /* 0x0000000000140947 */ /* 0x000fea0003800000 */
[----:B------:R-:W2:Y:S02]  /*b8e0*/  LDCU.64 UR4, c[0x0][0x888] ;  /* 0x00011100ff0477ac */ /* 0x000ea40008000a00 */
[----:B--2---:R-:W-:-:S04]  /*b8f0*/  ISETP.NE.U32.AND P0, PT, RZ, UR4, PT ;  /* 0x00000004ff007c0c */ /* 0x004fc8000bf05070 */
[----:B------:R-:W-:-:S13]  /*b900*/  ISETP.NE.AND.EX P0, PT, RZ, UR5, PT, P0 ;  /* 0x00000005ff007c0c */ /* 0x000fda000bf05300 */
[----:B------:R-:W-:Y:S05]  /*b910*/  @!P0 EXIT ;  /* 0x000000000000894d */ /* 0x000fea0003800000 */
[----:B------:R-:W-:Y:S05]  /*b920*/  BRA `(.L_x_171) ;  /* 0x0000000000087947 */ /* 0x000fea0003800000 */
.L_x_170:
[----:B------:R-:W-:-:S13]  /*b930*/  FSETP.NEU.AND P0, PT, R27, RZ, PT ;  /* 0x000000ff1b00720b */ /* 0x000fda0003f0d000 */
[----:B------:R-:W-:Y:S05]  /*b940*/  @!P0 EXIT ;  /* 0x000000000000894d */ /* 0x000fea0003800000 */
.L_x_171:
[----:B------:R-:W-:Y:S05]  /*b950*/  BSYNC.RECONVERGENT B0 ;  /* 0x0000000000007941 */ /* 0x000fea0003800200 */
.L_x_168:
[----:B------:R-:W-:Y:S01]  /*b960*/  ULEA UR4, UR47, UR43, 0x3 ;  /* 0x0000002b2f047291 */ /* 0x000fe2000f8e18ff */
[----:B------:R-:W-:-:S04]  /*b970*/  DEPBAR.LE SB0, 0x0 ;  /* 0x000080000000791a */ /* 0x000fc80000000000 */
[----:B------:R-:W-:-:S04]  /*b980*/  UIADD3 UR4, UPT, UPT, UR4, 0x40, URZ ;  /* 0x0000004004047890 */ /* 0x000fc8000fffe0ff */
[----:B------:R-:W-:-:S09]  /*b990*/  UPRMT UR4, UR52, 0x654, UR4 ;  /* 0x0000065434047896 */ /* 0x000fd20008000004 */
[----:B------:R-:W-:Y:S01]  /*b9a0*/  SYNCS.ARRIVE.TRANS64.RED.A1T0 RZ, [UR4], RZ ;  /* 0x000000ffffff79a7 */ /* 0x000fe20008100404 */
[----:B------:R-:W-:Y:S05]  /*b9b0*/  EXIT ;  /* 0x000000000000794d */ /* 0x000fea0003800000 */
.L_x_24:
[----:B---3--:R3:W4:Y:S02]  /*b9c0*/  SYNCS.PHASECHK.TRANS64.TRYWAIT P0, [R3+URZ+0xe0], R2 ;  /* 0x0000e002030075a7 */ /* 0x00872400080011ff */
[----:B----4-:R-:W-:Y:S05]  /*b9d0*/  @!P0 NANOSLEEP.SYNCS 0x989680 ;  /* 0x009896800000895d */ /* 0x010fea0003900000 */
[----:B------:R-:W4:Y:S02]  /*b9e0*/  @!P0 SYNCS.PHASECHK.TRANS64 P0, [R3+URZ+0xe0], R2 ;  /* 0x0000e002030085a7 */ /* 0x000f2400080010ff */
[----:B----4-:R-:W-:Y:S05]  /*b9f0*/  @!P0 BRA `(.L_x_24) ;  /* 0xfffffffc00f08947 */ /* 0x010fea000383ffff */
[----:B------:R-:W-:Y:S05]  /*ba00*/  BRA `(.L_x_172) ;  /* 0xffffff5c00ac7947 */ /* 0x000fea000383ffff */
.L_x_27:
[----:B--2---:R-:W-:-:S07]  /*ba10*/  MOV R0, UR33 ;  /* 0x0000002100007c02 */ /* 0x004fce0008000f00 */
.L_x_173:
[----:B--2---:R2:W3:Y:S02]  /*ba20*/  SYNCS.PHASECHK.TRANS64.TRYWAIT P0, [R0+URZ+0x10], R3 ;  /* 0x00001003000075a7 */ /* 0x0044e400080011ff */
[----:B---3--:R-:W-:Y:S05]  /*ba30*/  @!P0 NANOSLEEP.SYNCS 0x989680 ;  /* 0x009896800000895d */ /* 0x008fea0003900000 */
[----:B------:R-:W3:Y:S02]  /*ba40*/  @!P0 SYNCS.PHASECHK.TRANS64 P0, [R0+URZ+0x10], R3 ;  /* 0x00001003000085a7 */ /* 0x000ee400080010ff */
[----:B---3--:R-:W-:Y:S05]  /*ba50*/  @!P0 BRA `(.L_x_173) ;  /* 0xfffffffc00f08947 */ /* 0x008fea000383ffff */
[----:B------:R-:W-:Y:S05]  /*ba60*/  BRA `(.L_x_26) ;  /* 0xffffff5c00f47947 */ /* 0x000fea000383ffff */
.L_x_34:
[----:B-1----:R-:W-:-:S07]  /*ba70*/  MOV R0, UR33 ;  /* 0x0000002100007c02 */ /* 0x002fce0008000f00 */
.L_x_174:
[----:B-1----:R1:W2:Y:S02]  /*ba80*/  SYNCS.PHASECHK.TRANS64.TRYWAIT P0, [R0+URZ+0x10], R3 ;  /* 0x00001003000075a7 */ /* 0x0022a400080011ff */
[----:B--2---:R-:W-:Y:S05]  /*ba90*/  @!P0 NANOSLEEP.SYNCS 0x989680 ;  /* 0x009896800000895d */ /* 0x004fea0003900000 */
[----:B------:R-:W2:Y:S02]  /*baa0*/  @!P0 SYNCS.PHASECHK.TRANS64 P0, [R0+URZ+0x10], R3 ;  /* 0x00001003000085a7 */ /* 0x000ea400080010ff */
[----:B--2---:R-:W-:Y:S05]  /*bab0*/  @!P0 BRA `(.L_x_174) ;  /* 0xfffffffc00f08947 */ /* 0x004fea000383ffff */
[----:B------:R-:W-:Y:S05]  /*bac0*/  BRA `(.L_x_33) ;  /* 0xffffff6000e87947 */ /* 0x000fea000383ffff */
.L_x_39:
[----:B-1----:R1:W2:Y:S02]  /*bad0*/  SYNCS.PHASECHK.TRANS64.TRYWAIT P0, [R3+URZ+0x70], R0 ;  /* 0x00007000030075a7 */ /* 0x0022a400080011ff */
[----:B--2---:R-:W-:Y:S05]  /*bae0*/  @!P0 NANOSLEEP.SYNCS 0x989680 ;  /* 0x009896800000895d */ /* 0x004fea0003900000 */
[----:B------:R-:W2:Y:S02]  /*baf0*/  @!P0 SYNCS.PHASECHK.TRANS64 P0, [R3+URZ+0x70], R0 ;  /* 0x00007000030085a7 */ /* 0x000ea400080010ff */
[----:B--2---:R-:W-:Y:S05]  /*bb00*/  @!P0 BRA `(.L_x_39) ;  /* 0xfffffffc00f08947 */ /* 0x004fea000383ffff */
[----:B------:R-:W-:Y:S05]  /*bb10*/  BRA `(.L_x_175) ;  /* 0xffffff6400bc7947 */ /* 0x000fea000383ffff */
.L_x_43:
[----:B-1----:R-:W-:-:S07]  /*bb20*/  MOV R0, UR4 ;  /* 0x0000000400007c02 */ /* 0x002fce0008000f00 */
.L_x_176:
[----:B-1----:R1:W2:Y:S02]  /*bb30*/  SYNCS.PHASECHK.TRANS64.TRYWAIT P0, [R0+URZ], R3 ;  /* 0x00000003000075a7 */ /* 0x0022a400080011ff */
[----:B--2---:R-:W-:Y:S05]  /*bb40*/  @!P0 NANOSLEEP.SYNCS 0x989680 ;  /* 0x009896800000895d */ /* 0x004fea0003900000 */
[----:B------:R-:W2:Y:S02]  /*bb50*/  @!P0 SYNCS.PHASECHK.TRANS64 P0, [R0+URZ], R3 ;  /* 0x00000003000085a7 */ /* 0x000ea400080010ff */
[----:B--2---:R-:W-:Y:S05]  /*bb60*/  @!P0 BRA `(.L_x_176) ;  /* 0xfffffffc00f08947 */ /* 0x004fea000383ffff */
[----:B------:R-:W-:Y:S05]  /*bb70*/  BRA `(.L_x_177) ;  /* 0xffffff6c00687947 */ /* 0x000fea000383ffff */
.L_x_46:
[----:B--2---:R2:W3:Y:S02]  /*bb80*/  SYNCS.PHASECHK.TRANS64.TRYWAIT P0, [R2+URZ+0xd0], R5 ;  /* 0x0000d005020075a7 */ /* 0x0044e400080011ff */
[----:B---3--:R-:W-:Y:S05]  /*bb90*/  @!P0 NANOSLEEP.SYNCS 0x989680 ;  /* 0x009896800000895d */ /* 0x008fea0003900000 */
[----:B------:R-:W3:Y:S02]  /*bba0*/  @!P0 SYNCS.PHASECHK.TRANS64 P0, [R2+URZ+0xd0], R5 ;  /* 0x0000d005020085a7 */ /* 0x000ee400080010ff */
[----:B---3--:R-:W-:Y:S05]  /*bbb0*/  @!P0 BRA `(.L_x_46) ;  /* 0xfffffffc00f08947 */ /* 0x008fea000383ffff */
[----:B------:R-:W-:Y:S05]  /*bbc0*/  BRA `(.L_x_178) ;  /* 0xffffff6c00c47947 */ /* 0x000fea000383ffff */
.L_x_47:
[----:B------:R-:W-:-:S07]  /*bbd0*/  MOV R2, UR4 ;  /* 0x0000000400027c02 */ /* 0x000fce0008000f00 */
.L_x_179:
[----:B--2---:R2:W3:Y:S02]  /*bbe0*/  SYNCS.PHASECHK.TRANS64.TRYWAIT P0, [R2+URZ+0x80], R5 ;  /* 0x00008005020075a7 */ /* 0x0044e400080011ff */
[----:B---3--:R-:W-:Y:S05]  /*bbf0*/  @!P0 NANOSLEEP.SYNCS 0x989680 ;  /* 0x009896800000895d */ /* 0x008fea0003900000 */
[----:B------:R-:W3:Y:S02]  /*bc00*/  @!P0 SYNCS.PHASECHK.TRANS64 P0, [R2+URZ+0x80], R5 ;  /* 0x00008005020085a7 */ /* 0x000ee400080010ff */
[----:B---3--:R-:W-:Y:S05]  /*bc10*/  @!P0 BRA `(.L_x_179) ;  /* 0xfffffffc00f08947 */ /* 0x008fea000383ffff */
[----:B------:R-:W-:Y:S05]  /*bc20*/  BRA `(.L_x_180) ;  /* 0xffffff6c00d47947 */ /* 0x000fea000383ffff */
.L_x_48:
[----:B--2---:R2:W3:Y:S02]  /*bc30*/  SYNCS.PHASECHK.TRANS64.TRYWAIT P1, [R2+URZ+0x70], R5 ;  /* 0x00007005020075a7 */ /* 0x0044e400080211ff */
[----:B---3--:R-:W-:Y:S05]  /*bc40*/  @!P1 NANOSLEEP.SYNCS 0x989680 ;  /* 0x009896800000995d */ /* 0x008fea0003900000 */
[----:B------:R-:W3:Y:S02]  /*bc50*/  @!P1 SYNCS.PHASECHK.TRANS64 P1, [R2+URZ+0x70], R5 ;  /* 0x00007005020095a7 */ /* 0x000ee400080210ff */
[----:B---3--:R-:W-:Y:S05]  /*bc60*/  @!P1 BRA `(.L_x_48) ;  /* 0xfffffffc00f09947 */ /* 0x008fea000383ffff */
[----:B------:R-:W-:Y:S05]  /*bc70*/  BRA `(.L_x_181) ;  /* 0xffffff7000047947 */ /* 0x000fea000383ffff */
.L_x_51:
[----:B------:R-:W-:-:S07]  /*bc80*/  MOV R0, UR4 ;  /* 0x0000000400007c02 */ /* 0x000fce0008000f00 */
.L_x_182:
[----:B--2---:R2:W3:Y:S02]  /*bc90*/  SYNCS.PHASECHK.TRANS64.TRYWAIT P0, [R0+URZ+0x80], R3 ;  /* 0x00008003000075a7 */ /* 0x0044e400080011ff */
[----:B---3--:R-:W-:Y:S05]  /*bca0*/  @!P0 NANOSLEEP.SYNCS 0x989680 ;  /* 0x009896800000895d */ /* 0x008fea0003900000 */
[----:B------:R-:W3:Y:S02]  /*bcb0*/  @!P0 SYNCS.PHASECHK.TRANS64 P0, [R0+URZ+0x80], R3 ;  /* 0x00008003000085a7 */ /* 0x000ee400080010ff */
[----:B---3--:R-:W-:Y:S05]  /*bcc0*/  @!P0 BRA `(.L_x_182) ;  /* 0xfffffffc00f08947 */ /* 0x008fea000383ffff */
[----:B------:R-:W-:Y:S05]  /*bcd0*/  BRA `(.L_x_50) ;  /* 0xffffff7000587947 */ /* 0x000fea000383ffff */
.L_x_58:
[----:B-1----:R1:W2:Y:S02]  /*bce0*/  SYNCS.PHASECHK.TRANS64.TRYWAIT P1, [R0+URZ+0x70], R5 ;  /* 0x00007005000075a7 */ /* 0x0022a400080211ff */
[----:B--2---:R-:W-:Y:S05]  /*bcf0*/  @!P1 NANOSLEEP.SYNCS 0x989680 ;  /* 0x009896800000995d */ /* 0x004fea0003900000 */
[----:B------:R-:W2:Y:S02]  /*bd00*/  @!P1 SYNCS.PHASECHK.TRANS64 P1, [R0+URZ+0x70], R5 ;  /* 0x00007005000095a7 */ /* 0x000ea400080210ff */
[----:B--2---:R-:W-:Y:S05]  /*bd10*/  @!P1 BRA `(.L_x_58) ;  /* 0xfffffffc00f09947 */ /* 0x004fea000383ffff */
[----:B------:R-:W-:Y:S05]  /*bd20*/  BRA `(.L_x_183) ;  /* 0xffffff7400ec7947 */ /* 0x000fea000383ffff */
.L_x_59:
[----:B------:R-:W-:-:S07]  /*bd30*/  MOV R3, UR46 ;  /* 0x0000002e00037c02 */ /* 0x000fce0008000f00 */
.L_x_184:
[----:B-1----:R1:W2:Y:S02]  /*bd40*/  SYNCS.PHASECHK.TRANS64.TRYWAIT P0, [R3+URZ+0xb0], R0 ;  /* 0x0000b000030075a7 */ /* 0x0022a400080011ff */
[----:B--2---:R-:W-:Y:S05]  /*bd50*/  @!P0 NANOSLEEP.SYNCS 0x989680 ;  /* 0x009896800000895d */ /* 0x004fea0003900000 */
[----:B------:R-:W2:Y:S02]  /*bd60*/  @!P0 SYNCS.PHASECHK.TRANS64 P0, [R3+URZ+0xb0], R0 ;  /* 0x0000b000030085a7 */ /* 0x000ea400080010ff */
[----:B--2---:R-:W-:Y:S05]  /*bd70*/  @!P0 BRA `(.L_x_184) ;  /* 0xfffffffc00f08947 */ /* 0x004fea000383ffff */
[----:B------:R-:W-:Y:S05]  /*bd80*/  BRA `(.L_x_185) ;  /* 0xffffff78003c7947 */ /* 0x000fea000383ffff */
.L_x_62:
[----:B------:R-:W-:Y:S07]  /*bd90*/  MOV R0, UR7 ;  /* 0x0000000700007c02 */ /* 0x000fee0008000f00 */
.L_x_186:
[----:B-1----:R1:W2:Y:S02]  /*bda0*/  SYNCS.PHASECHK.TRANS64.TRYWAIT P0, [R0+URZ], R3 ;  /* 0x00000003000075a7 */ /* 0x0022a400080011ff */
[----:B--2---:R-:W-:Y:S05]  /*bdb0*/  @!P0 NANOSLEEP.SYNCS 0x989680 ;  /* 0x009896800000895d */ /* 0x004fea0003900000 */
[----:B------:R-:W2:Y:S02]  /*bdc0*/  @!P0 SYNCS.PHASECHK.TRANS64 P0, [R0+URZ], R3 ;  /* 0x00000003000085a7 */ /* 0x000ea400080010ff */
[----:B--2---:R-:W-:Y:S05]  /*bdd0*/  @!P0 BRA `(.L_x_186) ;  /* 0xfffffffc00f08947 */ /* 0x004fea000383ffff */
[----:B------:R-:W-:Y:S05]  /*bde0*/  BRA `(.L_x_61) ;  /* 0xffffff7800587947 */ /* 0x000fea000383ffff */
.L_x_65:
[----:B------:R-:W-:-:S07]  /*bdf0*/  MOV R0, UR4 ;  /* 0x0000000400007c02 */ /* 0x000fce0008000f00 */
.L_x_187:
[----:B--2---:R2:W4:Y:S02]  /*be00*/  SYNCS.PHASECHK.TRANS64.TRYWAIT P0, [R0+URZ], R3 ;  /* 0x00000003000075a7 */ /* 0x00452400080011ff */
[----:B----4-:R-:W-:Y:S05]  /*be10*/  @!P0 NANOSLEEP.SYNCS 0x989680 ;  /* 0x009896800000895d */ /* 0x010fea0003900000 */
[----:B------:R-:W4:Y:S02]  /*be20*/  @!P0 SYNCS.PHASECHK.TRANS64 P0, [R0+URZ], R3 ;  /* 0x00000003000085a7 */ /* 0x000f2400080010ff */
[----:B----4-:R-:W-:Y:S05]  /*be30*/  @!P0 BRA `(.L_x_187) ;  /* 0xfffffffc00f08947 */ /* 0x010fea000383ffff */
[----:B------:R-:W-:Y:S05]  /*be40*/  BRA `(.L_x_188) ;  /* 0xffffff7c00847947 */ /* 0x000fea000383ffff */
.L_x_66:
[----:B------:R-:W-:-:S07]  /*be50*/  MOV R0, UR5 ;  /* 0x0000000500007c02 */ /* 0x000fce0008000f00 */
.L_x_189:
[----:B-1----:R1:W2:Y:S02]  /*be60*/  SYNCS.PHASECHK.TRANS64.TRYWAIT P0, [R0+URZ], R3 ;  /* 0x00000003000075a7 */ /* 0x0022a400080011ff */
[----:B--2---:R-:W-:Y:S05]  /*be70*/  @!P0 NANOSLEEP.SYNCS 0x989680 ;  /* 0x009896800000895d */ /* 0x004fea0003900000 */
[----:B------:R-:W2:Y:S02]  /*be80*/  @!P0 SYNCS.PHASECHK.TRANS64 P0, [R0+URZ], R3 ;  /* 0x00000003000085a7 */ /* 0x000ea400080010ff */
[----:B--2---:R-:W-:Y:S05]  /*be90*/  @!P0 BRA `(.L_x_189) ;  /* 0xfffffffc00f08947 */ /* 0x004fea000383ffff */
[----:B------:R-:W-:Y:S05]  /*bea0*/  BRA `(.L_x_190) ;  /* 0xffffff7c00907947 */ /* 0x000fea000383ffff */
.L_x_67:
[----:B------:R-:W-:-:S07]  /*beb0*/  MOV R0, UR5 ;  /* 0x0000000500007c02 */ /* 0x000fce0008000f00 */
.L_x_191:
[----:B-1----:R1:W2:Y:S02]  /*bec0*/  SYNCS.PHASECHK.TRANS64.TRYWAIT P0, [R0+URZ], R3 ;  /* 0x00000003000075a7 */ /* 0x0022a400080011ff */
[----:B--2---:R-:W-:Y:S05]  /*bed0*/  @!P0 NANOSLEEP.SYNCS 0x989680 ;  /* 0x009896800000895d */ /* 0x004fea0003900000 */
[----:B------:R-:W2:Y:S02]  /*bee0*/  @!P0 SYNCS.PHASECHK.TRANS64 P0, [R0+URZ], R3 ;  /* 0x00000003000085a7 */ /* 0x000ea400080010ff */
[----:B--2---:R-:W-:Y:S05]  /*bef0*/  @!P0 BRA `(.L_x_191) ;  /* 0xfffffffc00f08947 */ /* 0x004fea000383ffff */
[----:B------:R-:W-:Y:S05]  /*bf00*/  BRA `(.L_x_192) ;  /* 0xffffff7c009c7947 */ /* 0x000fea000383ffff */
.L_x_68:
[----:B------:R-:W-:-:S07]  /*bf10*/  MOV R0, UR4 ;  /* 0x0000000400007c02 */ /* 0x000fce0008000f00 */
.L_x_193:
[----:B-1----:R1:W2:Y:S02]  /*bf20*/  SYNCS.PHASECHK.TRANS64.TRYWAIT P0, [R0+URZ], R3 ;  /* 0x00000003000075a7 */ /* 0x0022a400080011ff */
[----:B--2---:R-:W-:Y:S05]  /*bf30*/  @!P0 NANOSLEEP.SYNCS 0x989680 ;  /* 0x009896800000895d */ /* 0x004fea0003900000 */
[----:B------:R-:W2:Y:S02]  /*bf40*/  @!P0 SYNCS.PHASECHK.TRANS64 P0, [R0+URZ], R3 ;  /* 0x00000003000085a7 */ /* 0x000ea400080010ff */
[----:B--2---:R-:W-:Y:S05]  /*bf50*/  @!P0 BRA `(.L_x_193) ;  /* 0xfffffffc00f08947 */ /* 0x004fea000383ffff */
[----:B------:R-:W-:Y:S05]  /*bf60*/  BRA `(.L_x_194) ;  /* 0xffffff7c00a87947 */ /* 0x000fea000383ffff */
.L_x_73:
[----:B--2---:R2:W3:Y:S02]  /*bf70*/  SYNCS.PHASECHK.TRANS64.TRYWAIT P0, [R8+URZ+0x70], R5 ;  /* 0x00007005080075a7 */ /* 0x0044e400080011ff */
[----:B---3--:R-:W-:Y:S05]  /*bf80*/  @!P0 NANOSLEEP.SYNCS 0x989680 ;  /* 0x009896800000895d */ /* 0x008fea0003900000 */
[----:B------:R-:W3:Y:S02]  /*bf90*/  @!P0 SYNCS.PHASECHK.TRANS64 P0, [R8+URZ+0x70], R5 ;  /* 0x00007005080085a7 */ /* 0x000ee400080010ff */
[----:B---3--:R-:W-:Y:S05]  /*bfa0*/  @!P0 BRA `(.L_x_73) ;  /* 0xfffffffc00f08947 */ /* 0x008fea000383ffff */
[----:B------:R-:W-:Y:S05]  /*bfb0*/  BRA `(.L_x_195) ;  /* 0xffffff8000d47947 */ /* 0x000fea000383ffff */
.L_x_76:
[----:B------:R-:W-:Y:S07]  /*bfc0*/  MOV R0, UR21 ;  /* 0x0000001500007c02 */ /* 0x000fee0008000f00 */
.L_x_196:
[----:B--2---:R2:W3:Y:S02]  /*bfd0*/  SYNCS.PHASECHK.TRANS64.TRYWAIT P1, [R0+URZ+0x68], R7 ;  /* 0x00006807000075a7 */ /* 0x0044e400080211ff */
[----:B---3--:R-:W-:Y:S05]  /*bfe0*/  @!P1 NANOSLEEP.SYNCS 0x989680 ;  /* 0x009896800000995d */ /* 0x008fea0003900000 */
[----:B------:R-:W3:Y:S02]  /*bff0*/  @!P1 SYNCS.PHASECHK.TRANS64 P1, [R0+URZ+0x68], R7 ;  /* 0x00006807000095a7 */ /* 0x000ee400080210ff */
[----:B---3--:R-:W-:Y:S05]  /*c000*/  @!P1 BRA `(.L_x_196) ;  /* 0xfffffffc00f09947 */ /* 0x008fea000383ffff */
[----:B------:R-:W-:Y:S05]  /*c010*/  BRA `(.L_x_75) ;  /* 0xffffff8800547947 */ /* 0x000fea000383ffff */
.L_x_79:
[----:B--2---:R-:W-:Y:S07]  /*c020*/  MOV R0, UR21 ;  /* 0x0000001500007c02 */ /* 0x004fee0008000f00 */
.L_x_197:
[----:B--2---:R2:W3:Y:S02]  /*c030*/  SYNCS.PHASECHK.TRANS64.TRYWAIT P0, [R0+URZ+0x40], R5 ;  /* 0x00004005000075a7 */ /* 0x0044e400080011ff */
[----:B---3--:R-:W-:Y:S05]  /*c040*/  @!P0 NANOSLEEP.SYNCS 0x989680 ;  /* 0x009896800000895d */ /* 0x008fea0003900000 */
[----:B------:R-:W3:Y:S02]  /*c050*/  @!P0 SYNCS.PHASECHK.TRANS64 P0, [R0+URZ+0x40], R5 ;  /* 0x00004005000085a7 */ /* 0x000ee400080010ff */
[----:B---3--:R-:W-:Y:S05]  /*c060*/  @!P0 BRA `(.L_x_197) ;  /* 0xfffffffc00f08947 */ /* 0x008fea000383ffff */
[----:B------:R-:W-:Y:S05]  /*c070*/  BRA `(.L_x_198) ;  /* 0xffffff8800ac7947 */ /* 0x000fea000383ffff */
.L_x_80:
[----:B------:R-:W-:Y:S07]  /*c080*/  MOV R0, UR21 ;  /* 0x0000001500007c02 */ /* 0x000fee0008000f00 */
.L_x_199:
[----:B--2---:R2:W3:Y:S02]  /*c090*/  SYNCS.PHASECHK.TRANS64.TRYWAIT P0, [R0+URZ+0x48], R5 ;  /* 0x00004805000075a7 */ /* 0x0044e400080011ff */
[----:B---3--:R-:W-:Y:S05]  /*c0a0*/  @!P0 NANOSLEEP.SYNCS 0x989680 ;  /* 0x009896800000895d */ /* 0x008fea0003900000 */
[----:B------:R-:W3:Y:S02]  /*c0b0*/  @!P0 SYNCS.PHASECHK.TRANS64 P0, [R0+URZ+0x48], R5 ;  /* 0x00004805000085a7 */ /* 0x000ee400080010ff */
[----:B---3--:R-:W-:Y:S05]  /*c0c0*/  @!P0 BRA `(.L_x_199) ;  /* 0xfffffffc00f08947 */ /* 0x008fea000383ffff */
[----:B------:R-:W-:Y:S05]  /*c0d0*/  BRA `(.L_x_200) ;  /* 0xffffff8800ec7947 */ /* 0x000fea000383ffff */
.L_x_81:
[----:B------:R-:W-:Y:S07]  /*c0e0*/  MOV R0, UR21 ;  /* 0x0000001500007c02 */ /* 0x000fee0008000f00 */
.L_x_201:
[----:B--2---:R2:W3:Y:S02]  /*c0f0*/  SYNCS.PHASECHK.TRANS64.TRYWAIT P0, [R0+URZ+0x50], R5 ;  /* 0x00005005000075a7 */ /* 0x0044e400080011ff */
[----:B---3--:R-:W-:Y:S05]  /*c100*/  @!P0 NANOSLEEP.SYNCS 0x989680 ;  /* 0x009896800000895d */ /* 0x008fea0003900000 */
[----:B------:R-:W3:Y:S02]  /*c110*/  @!P0 SYNCS.PHASECHK.TRANS64 P0, [R0+URZ+0x50], R5 ;  /* 0x00005005000085a7 */ /* 0x000ee400080010ff */
[----:B---3--:R-:W-:Y:S05]  /*c120*/  @!P0 BRA `(.L_x_201) ;  /* 0xfffffffc00f08947 */ /* 0x008fea000383ffff */
[----:B------:R-:W-:Y:S05]  /*c130*/  BRA `(.L_x_202) ;  /* 0xffffff8c00307947 */ /* 0x000fea000383ffff */
.L_x_82:
[----:B------:R-:W-:Y:S07]  /*c140*/  MOV R0, UR21 ;  /* 0x0000001500007c02 */ /* 0x000fee0008000f00 */
.L_x_203:
[----:B--2---:R2:W3:Y:S02]  /*c150*/  SYNCS.PHASECHK.TRANS64.TRYWAIT P0, [R0+URZ+0x58], R5 ;  /* 0x00005805000075a7 */ /* 0x0044e400080011ff */
[----:B---3--:R-:W-:Y:S05]  /*c160*/  @!P0 NANOSLEEP.SYNCS 0x989680 ;  /* 0x009896800000895d */ /* 0x008fea0003900000 */
[----:B------:R-:W3:Y:S02]  /*c170*/  @!P0 SYNCS.PHASECHK.TRANS64 P0, [R0+URZ+0x58], R5 ;  /* 0x00005805000085a7 */ /* 0x000ee400080010ff */
[----:B---3--:R-:W-:Y:S05]  /*c180*/  @!P0 BRA `(.L_x_203) ;  /* 0xfffffffc00f08947 */ /* 0x008fea000383ffff */
[----:B------:R-:W-:Y:S05]  /*c190*/  BRA `(.L_x_204) ;  /* 0xffffff8c00787947 */ /* 0x000fea000383ffff */
.L_x_83:
[----:B------:R-:W-:Y:S07]  /*c1a0*/  MOV R7, UR21 ;  /* 0x0000001500077c02 */ /* 0x000fee0008000f00 */
.L_x_205:
[----:B--2---:R2:W3:Y:S02]  /*c1b0*/  SYNCS.PHASECHK.TRANS64.TRYWAIT P0, [R7+URZ+0x40], R4 ;  /* 0x00004004070075a7 */ /* 0x0044e400080011ff */
[----:B---3--:R-:W-:Y:S05]  /*c1c0*/  @!P0 NANOSLEEP.SYNCS 0x989680 ;  /* 0x009896800000895d */ /* 0x008fea0003900000 */
[----:B------:R-:W3:Y:S02]  /*c1d0*/  @!P0 SYNCS.PHASECHK.TRANS64 P0, [R7+URZ+0x40], R4 ;  /* 0x00004004070085a7 */ /* 0x000ee400080010ff */
[----:B---3--:R-:W-:Y:S05]  /*c1e0*/  @!P0 BRA `(.L_x_205) ;  /* 0xfffffffc00f08947 */ /* 0x008fea000383ffff */
[----:B------:R-:W-:Y:S05]  /*c1f0*/  BRA `(.L_x_206) ;  /* 0xffffff8c00c47947 */ /* 0x000fea000383ffff */
.L_x_84:
[----:B------:R-:W-:Y:S07]  /*c200*/  MOV R7, UR21 ;  /* 0x0000001500077c02 */ /* 0x000fee0008000f00 */
.L_x_207:
[----:B--2---:R2:W3:Y:S02]  /*c210*/  SYNCS.PHASECHK.TRANS64.TRYWAIT P0, [R7+URZ+0x48], R4 ;  /* 0x00004804070075a7 */ /* 0x0044e400080011ff */
[----:B---3--:R-:W-:Y:S05]  /*c220*/  @!P0 NANOSLEEP.SYNCS 0x989680 ;  /* 0x009896800000895d */ /* 0x008fea0003900000 */
[----:B------:R-:W3:Y:S02]  /*c230*/  @!P0 SYNCS.PHASECHK.TRANS64 P0, [R7+URZ+0x48], R4 ;  /* 0x00004804070085a7 */ /* 0x000ee400080010ff */
[----:B---3--:R-:W-:Y:S05]  /*c240*/  @!P0 BRA `(.L_x_207) ;  /* 0xfffffffc00f08947 */ /* 0x008fea000383ffff */
[----:B------:R-:W-:Y:S05]  /*c250*/  BRA `(.L_x_208) ;  /* 0xffffff90000c7947 */ /* 0x000fea000383ffff */
.L_x_85:
[----:B------:R-:W-:Y:S07]  /*c260*/  MOV R7, UR21 ;  /* 0x0000001500077c02 */ /* 0x000fee0008000f00 */
.L_x_209:
[----:B--2---:R2:W3:Y:S02]  /*c270*/  SYNCS.PHASECHK.TRANS64.TRYWAIT P0, [R7+URZ+0x50], R4 ;  /* 0x00005004070075a7 */ /* 0x0044e400080011ff */
[----:B---3--:R-:W-:Y:S05]  /*c280*/  @!P0 NANOSLEEP.SYNCS 0x989680 ;  /* 0x009896800000895d */ /* 0x008fea0003900000 */
[----:B------:R-:W3:Y:S02]  /*c290*/  @!P0 SYNCS.PHASECHK.TRANS64 P0, [R7+URZ+0x50], R4 ;  /* 0x00005004070085a7 */ /* 0x000ee400080010ff */
[----:B---3--:R-:W-:Y:S05]  /*c2a0*/  @!P0 BRA `(.L_x_209) ;  /* 0xfffffffc00f08947 */ /* 0x008fea000383ffff */
[----:B------:R-:W-:Y:S05]  /*c2b0*/  BRA `(.L_x_210) ;  /* 0xffffff9000547947 */ /* 0x000fea000383ffff */
.L_x_86:
[----:B------:R-:W-:Y:S07]  /*c2c0*/  MOV R7, UR21 ;  /* 0x0000001500077c02 */ /* 0x000fee0008000f00 */
.L_x_211:
[----:B--2---:R2:W3:Y:S02]  /*c2d0*/  SYNCS.PHASECHK.TRANS64.TRYWAIT P0, [R7+URZ+0x58], R4 ;  /* 0x00005804070075a7 */ /* 0x0044e400080011ff */
[----:B---3--:R-:W-:Y:S05]  /*c2e0*/  @!P0 NANOSLEEP.SYNCS 0x989680 ;  /* 0x009896800000895d */ /* 0x008fea0003900000 */
[----:B------:R-:W3:Y:S02]  /*c2f0*/  @!P0 SYNCS.PHASECHK.TRANS64 P0, [R7+URZ+0x58], R4 ;  /* 0x00005804070085a7 */ /* 0x000ee400080010ff */
[----:B---3--:R-:W-:Y:S05]  /*c300*/  @!P0 BRA `(.L_x_211) ;  /* 0xfffffffc00f08947 */ /* 0x008fea000383ffff */
[----:B------:R-:W-:Y:S05]  /*c310*/  BRA `(.L_x_212) ;  /* 0xffffff9000a07947 */ /* 0x000fea000383ffff */
.L_x_88:
[----:B------:R-:W-:-:S07]  /*c320*/  MOV R0, UR21 ;  /* 0x0000001500007c02 */ /* 0x000fce0008000f00 */
.L_x_213:
[----:B---3--:R3:W4:Y:S02]  /*c330*/  SYNCS.PHASECHK.TRANS64.TRYWAIT P0, [R0+URZ+0x40], R5 ;  /* 0x00004005000075a7 */ /* 0x00872400080011ff */
[----:B----4-:R-:W-:Y:S05]  /*c340*/  @!P0 NANOSLEEP.SYNCS 0x989680 ;  /* 0x009896800000895d */ /* 0x010fea0003900000 */
[----:B------:R-:W4:Y:S02]  /*c350*/  @!P0 SYNCS.PHASECHK.TRANS64 P0, [R0+URZ+0x40], R5 ;  /* 0x00004005000085a7 */ /* 0x000f2400080010ff */
[----:B----4-:R-:W-:Y:S05]  /*c360*/  @!P0 BRA `(.L_x_213) ;  /* 0xfffffffc00f08947 */ /* 0x010fea000383ffff */
[----:B------:R-:W-:Y:S05]  /*c370*/  BRA `(.L_x_214) ;  /* 0xffffff9400107947 */ /* 0x000fea000383ffff */
.L_x_89:
[----:B---3--:R-:W-:-:S07]  /*c380*/  MOV R0, UR21 ;  /* 0x0000001500007c02 */ /* 0x008fce0008000f00 */
.L_x_215:
[----:B---3--:R3:W4:Y:S02]  /*c390*/  SYNCS.PHASECHK.TRANS64.TRYWAIT P0, [R0+URZ+0x48], R5 ;  /* 0x00004805000075a7 */ /* 0x00872400080011ff */
[----:B----4-:R-:W-:Y:S05]  /*c3a0*/  @!P0 NANOSLEEP.SYNCS 0x989680 ;  /* 0x009896800000895d */ /* 0x010fea0003900000 */
[----:B------:R-:W4:Y:S02]  /*c3b0*/  @!P0 SYNCS.PHASECHK.TRANS64 P0, [R0+URZ+0x48], R5 ;  /* 0x00004805000085a7 */ /* 0x000f2400080010ff */
[----:B----4-:R-:W-:Y:S05]  /*c3c0*/  @!P0 BRA `(.L_x_215) ;  /* 0xfffffffc00f08947 */ /* 0x010fea000383ffff */
[----:B------:R-:W-:Y:S05]  /*c3d0*/  BRA `(.L_x_216) ;  /* 0xffffff9400007947 */ /* 0x000fea000383ffff */
.L_x_90:
[----:B------:R-:W-:-:S07]  /*c3e0*/  MOV R2, UR21 ;  /* 0x0000001500027c02 */ /* 0x000fce0008000f00 */
.L_x_217:
[----:B---3--:R3:W4:Y:S02]  /*c3f0*/  SYNCS.PHASECHK.TRANS64.TRYWAIT P0, [R2+URZ+0x50], R5 ;  /* 0x00005005020075a7 */ /* 0x00872400080011ff */
[----:B----4-:R-:W-:Y:S05]  /*c400*/  @!P0 NANOSLEEP.SYNCS 0x989680 ;  /* 0x009896800000895d */ /* 0x010fea0003900000 */
[----:B------:R-:W4:Y:S02]  /*c410*/  @!P0 SYNCS.PHASECHK.TRANS64 P0, [R2+URZ+0x50], R5 ;  /* 0x00005005020085a7 */ /* 0x000f2400080010ff */
[----:B----4-:R-:W-:Y:S05]  /*c420*/  @!P0 BRA `(.L_x_217) ;  /* 0xfffffffc00f08947 */ /* 0x010fea000383ffff */
[----:B------:R-:W-:Y:S05]  /*c430*/  BRA `(.L_x_218) ;  /* 0xffffff9000f47947 */ /* 0x000fea000383ffff */
.L_x_92:
[----:B-1----:R1:W2:Y:S02]  /*c440*/  SYNCS.PHASECHK.TRANS64.TRYWAIT P0, [R0+URZ+0x70], R3 ;  /* 0x00007003000075a7 */ /* 0x0022a400080011ff */
[----:B--2---:R-:W-:Y:S05]  /*c450*/  @!P0 NANOSLEEP.SYNCS 0x989680 ;  /* 0x009896800000895d */ /* 0x004fea0003900000 */
[----:B------:R-:W2:Y:S02]  /*c460*/  @!P0 SYNCS.PHASECHK.TRANS64 P0, [R0+URZ+0x70], R3 ;  /* 0x00007003000085a7 */ /* 0x000ea400080010ff */
[----:B--2---:R-:W-:Y:S05]  /*c470*/  @!P0 BRA `(.L_x_92) ;  /* 0xfffffffc00f08947 */ /* 0x004fea000383ffff */
[----:B------:R-:W-:Y:S05]  /*c480*/  BRA `(.L_x_219) ;  /* 0xffffff9400c87947 */ /* 0x000fea000383ffff */
.L_x_103:
[----:B-1----:R-:W-:Y:S04]  /*c490*/  MOV R0, UR43 ;  /* 0x0000002b00007c02 */ /* 0x002fe80008000f00 */
[----:B------:R1:W3:Y:S03]  /*c4a0*/  SYNCS.PHASECHK.TRANS64.TRYWAIT P1, [R0+URZ+0x20], R3 ;  /* 0x00002003000075a7 */ /* 0x0002e600080211ff */
[----:B---3--:R-:W-:Y:S05]  /*c4b0*/  @!P1 NANOSLEEP.SYNCS 0x989680 ;  /* 0x009896800000995d */ /* 0x008fea0003900000 */
[----:B------:R-:W3:Y:S02]  /*c4c0*/  @!P1 SYNCS.PHASECHK.TRANS64 P1, [R0+URZ+0x20], R3 ;  /* 0x00002003000095a7 */ /* 0x000ee400080210ff */
[----:B---3--:R-:W-:Y:S05]  /*c4d0*/  @!P1 BRA `(.L_x_103) ;  /* 0xfffffffc00ec9947 */ /* 0x008fea000383ffff */
[----:B------:R-:W-:Y:S05]  /*c4e0*/  BRA `(.L_x_102) ;  /* 0xffffffa4006c7947 */ /* 0x000fea000383ffff */
.L_x_105:
[----:B-1----:R1:W4:Y:S02]  /*c4f0*/  SYNCS.PHASECHK.TRANS64.TRYWAIT P0, [R77+URZ+0x90], R2 ;  /* 0x000090024d0075a7 */ /* 0x00232400080011ff */
[----:B----4-:R-:W-:Y:S05]  /*c500*/  @!P0 NANOSLEEP.SYNCS 0x989680 ;  /* 0x009896800000895d */ /* 0x010fea0003900000 */
[----:B------:R-:W4:Y:S02]  /*c510*/  @!P0 SYNCS.PHASECHK.TRANS64 P0, [R77+URZ+0x90], R2 ;  /* 0x000090024d0085a7 */ /* 0x000f2400080010ff */
[----:B----4-:R-:W-:Y:S05]  /*c520*/  @!P0 BRA `(.L_x_105) ;  /* 0xfffffffc00f08947 */ /* 0x010fea000383ffff */
[----:B------:R-:W-:Y:S05]  /*c530*/  BRA `(.L_x_104) ;  /* 0xffffffa400987947 */ /* 0x000fea000383ffff */
.L_x_114:
[----:B-1----:R1:W2:Y:S02]  /*c540*/  SYNCS.PHASECHK.TRANS64.TRYWAIT P0, [R3+URZ+0x20], R0 ;  /* 0x00002000030075a7 */ /* 0x0022a400080011ff */
[----:B--2---:R-:W-:Y:S05]  /*c550*/  @!P0 NANOSLEEP.SYNCS 0x989680 ;  /* 0x009896800000895d */ /* 0x004fea0003900000 */
[----:B------:R-:W2:Y:S02]  /*c560*/  @!P0 SYNCS.PHASECHK.TRANS64 P0, [R3+URZ+0x20], R0 ;  /* 0x00002000030085a7 */ /* 0x000ea400080010ff */
[----:B--2---:R-:W-:Y:S05]  /*c570*/  @!P0 BRA `(.L_x_114) ;  /* 0xfffffffc00f08947 */ /* 0x004fea000383ffff */
[----:B------:R-:W-:Y:S05]  /*c580*/  BRA `(.L_x_113) ;  /* 0xffffffac00bc7947 */ /* 0x000fea000383ffff */
.L_x_122:
[----:B-1----:R1:W2:Y:S02]  /*c590*/  SYNCS.PHASECHK.TRANS64.TRYWAIT P0, [R84+URZ+0x20], R5 ;  /* 0x00002005540075a7 */ /* 0x0022a400080011ff */
[----:B--2---:R-:W-:Y:S05]  /*c5a0*/  @!P0 NANOSLEEP.SYNCS 0x989680 ;  /* 0x009896800000895d */ /* 0x004fea0003900000 */
[----:B------:R-:W2:Y:S02]  /*c5b0*/  @!P0 SYNCS.PHASECHK.TRANS64 P0, [R84+URZ+0x20], R5 ;  /* 0x00002005540085a7 */ /* 0x000ea400080010ff */
[----:B--2---:R-:W-:Y:S05]  /*c5c0*/  @!P0 BRA `(.L_x_122) ;  /* 0xfffffffc00f08947 */ /* 0x004fea000383ffff */
[----:B------:R-:W-:Y:S05]  /*c5d0*/  BRA `(.L_x_121) ;  /* 0xffffffb800007947 */ /* 0x000fea000383ffff */
.L_x_130:
[----:B-1----:R1:W2:Y:S02]  /*c5e0*/  SYNCS.PHASECHK.TRANS64.TRYWAIT P0, [R84+URZ+0x20], R5 ;  /* 0x00002005540075a7 */ /* 0x0022a400080011ff */
[----:B--2---:R-:W-:Y:S05]  /*c5f0*/  @!P0 NANOSLEEP.SYNCS 0x989680 ;  /* 0x009896800000895d */ /* 0x004fea0003900000 */
[----:B------:R-:W2:Y:S02]  /*c600*/  @!P0 SYNCS.PHASECHK.TRANS64 P0, [R84+URZ+0x20], R5 ;  /* 0x00002005540085a7 */ /* 0x000ea400080010ff */
[----:B--2---:R-:W-:Y:S05]  /*c610*/  @!P0 BRA `(.L_x_130) ;  /* 0xfffffffc00f08947 */ /* 0x004fea000383ffff */
[----:B------:R-:W-:Y:S05]  /*c620*/  BRA `(.L_x_129) ;  /* 0xffffffc000487947 */ /* 0x000fea000383ffff */
.L_x_138:
[----:B-1----:R1:W2:Y:S02]  /*c630*/  SYNCS.PHASECHK.TRANS64.TRYWAIT P0, [R85+URZ+0x20], R4 ;  /* 0x00002004550075a7 */ /* 0x0022a400080011ff */
[----:B--2---:R-:W-:Y:S05]  /*c640*/  @!P0 NANOSLEEP.SYNCS 0x989680 ;  /* 0x009896800000895d */ /* 0x004fea0003900000 */
[----:B------:R-:W2:Y:S02]  /*c650*/  @!P0 SYNCS.PHASECHK.TRANS64 P0, [R85+URZ+0x20], R4 ;  /* 0x00002004550085a7 */ /* 0x000ea400080010ff */
[----:B--2---:R-:W-:Y:S05]  /*c660*/  @!P0 BRA `(.L_x_138) ;  /* 0xfffffffc00f08947 */ /* 0x004fea000383ffff */
[----:B------:R-:W-:Y:S05]  /*c670*/  BRA `(.L_x_137) ;  /* 0xffffffc8009c7947 */ /* 0x000fea000383ffff */
.L_x_146:
[----:B-1----:R1:W2:Y:S02]  /*c680*/  SYNCS.PHASECHK.TRANS64.TRYWAIT P0, [R85+URZ+0x20], R4 ;  /* 0x00002004550075a7 */ /* 0x0022a400080011ff */
[----:B--2---:R-:W-:Y:S05]  /*c690*/  @!P0 NANOSLEEP.SYNCS 0x989680 ;  /* 0x009896800000895d */ /* 0x004fea0003900000 */
[----:B------:R-:W2:Y:S02]  /*c6a0*/  @!P0 SYNCS.PHASECHK.TRANS64 P0, [R85+URZ+0x20], R4 ;  /* 0x00002004550085a7 */ /* 0x000ea400080010ff */
[----:B--2---:R-:W-:Y:S05]  /*c6b0*/  @!P0 BRA `(.L_x_146) ;  /* 0xfffffffc00f08947 */ /* 0x004fea000383ffff */
[----:B------:R-:W-:Y:S05]  /*c6c0*/  BRA `(.L_x_145) ;  /* 0xffffffd400007947 */ /* 0x000fea000383ffff */
.L_x_154:
[----:B-1----:R1:W2:Y:S02]  /*c6d0*/  SYNCS.PHASECHK.TRANS64.TRYWAIT P0, [R85+URZ+0x20], R4 ;  /* 0x00002004550075a7 */ /* 0x0022a400080011ff */
[----:B--2---:R-:W-:Y:S05]  /*c6e0*/  @!P0 NANOSLEEP.SYNCS 0x989680 ;  /* 0x009896800000895d */ /* 0x004fea0003900000 */
[----:B------:R-:W2:Y:S02]  /*c6f0*/  @!P0 SYNCS.PHASECHK.TRANS64 P0, [R85+URZ+0x20], R4 ;  /* 0x00002004550085a7 */ /* 0x000ea400080010ff */
[----:B--2---:R-:W-:Y:S05]  /*c700*/  @!P0 BRA `(.L_x_154) ;  /* 0xfffffffc00f08947 */ /* 0x004fea000383ffff */
[----:B------:R-:W-:Y:S05]  /*c710*/  BRA `(.L_x_153) ;  /* 0xffffffdc00587947 */ /* 0x000fea000383ffff */
.L_x_162:
[----:B--2---:R2:W3:Y:S02]  /*c720*/  SYNCS.PHASECHK.TRANS64.TRYWAIT P0, [R85+URZ+0x20], R2 ;  /* 0x00002002550075a7 */ /* 0x0044e400080011ff */
[----:B---3--:R-:W-:Y:S05]  /*c730*/  @!P0 NANOSLEEP.SYNCS 0x989680 ;  /* 0x009896800000895d */ /* 0x008fea0003900000 */
[----:B------:R-:W3:Y:S02]  /*c740*/  @!P0 SYNCS.PHASECHK.TRANS64 P0, [R85+URZ+0x20], R2 ;  /* 0x00002002550085a7 */ /* 0x000ee400080010ff */
[----:B---3--:R-:W-:Y:S05]  /*c750*/  @!P0 BRA `(.L_x_162) ;  /* 0xfffffffc00f08947 */ /* 0x008fea000383ffff */
[----:B------:R-:W-:Y:S05]  /*c760*/  BRA `(.L_x_161) ;  /* 0xffffffe400b07947 */ /* 0x000fea000383ffff */
        .weak           $__internal_0_$__cuda_sm10x_tcgen05_guardrail_trap_col_being_dealloced_not_returned_by_alloc
        .type           $__internal_0_$__cuda_sm10x_tcgen05_guardrail_trap_col_being_dealloced_not_returned_by_alloc,@function
        .size           $__internal_0_$__cuda_sm10x_tcgen05_guardrail_trap_col_being_dealloced_not_returned_by_alloc,($__internal_1_$__cuda_sm10x_tcgen05_guardrail_trap_phase_invalid_during_alloc - $__internal_0_$__cuda_sm10x_tcgen05_guardrail_trap_col_being_dealloced_not_returned_by_alloc)
$__internal_0_$__cuda_sm10x_tcgen05_guardrail_trap_col_being_dealloced_not_returned_by_alloc:
[----:B------:R-:W-:Y:S05]  /*c770*/  BPT.TRAP 0x1 ;  /* 0x000000040000795c */ /* 0x000fea0000300000 */
[----:B------:R-:W-:-:S04]  /*c780*/  HFMA2 R3, -RZ, RZ, 0, 0 ;  /* 0x00000000ff037431 */ /* 0x000fc800000001ff */
[----:B------:R-:W-:Y:S05]  /*c790*/  RET.REL.NODEC R2 `(_ZN7cutlass13device_kernelINS_4gemm6kernel13GemmUniversalIN4cute5tupleIJiiiiEEENS1_10collective13CollectiveMmaINS1_35MainloopSm100TmaUmmaWarpSpecializedILi2ELi2ELi4ENS5_IJNS4_1CILi4EEENSA_ILi1EEESC_EEEEENS5_IJNSA_ILi64EEENSA_ILi256EEESF_EEENS_10tfloat32_tENS5_IJlSC_lEEESI_SJ_NS4_8TiledMMAINS4_8MMA_AtomIJNS4_17SM100_MMA_TF32_SSISI_SI_fLi64ELi256ELNS4_4UMMA5MajorE0ELSO_0ELNSN_7ScaleInE0ELSP_0EEEEEENS4_6LayoutINS5_IJSC_SC_SC_EEENS5_IJNSA_ILi0EEESU_SU_EEEEENS5_IJNS4_10UnderscoreESX_SX_EEEEENS4_13SM90_TMA_LOADENS4_14ComposedLayoutINS4_7SwizzleILi3ELi4ELi3EEENS4_18smem_ptr_flag_bitsILi32EEENSS_INS5_IJNSA_ILi8EEENSA_ILi32EEEEEENS5_IJS17_SC_EEEEEEEvNS4_8identityENS4_23SM90_TMA_LOAD_MULTICASTES1B_vS1C_EENS_8epilogue10collective18CollectiveEpilogueINS1F_23Sm100TmaWarpSpecializedILi4ELi2ELi16ELb1ELb0EEEJSH_NS5_IJNSS_ISF_SC_EENSS_IS17_SC_EEEEESI_SJ_SI_SJ_NS1F_6fusion15FusionCallbacksIS1J_NS1N_17LinearCombinationISI_fSI_fLNS_15FloatRoundStyleE2EEESH_S1M_JEEENS4_5SM1004TMEM4LOAD26SM100_TMEM_LOAD_16dp128b8xES10_S1B_NS4_17SM75_U32x4_LDSM_NENS4_14SM90_TMA_STOREES1B_NS4_17SM90_U32x4_STSM_NENS4_39AutoVectorizingCopyWithAssumedAlignmentILi128EEEEEEvvEEEEvNT_6ParamsE) ;  /* 0xffffff3802187950 */ /* 0x000fea0003c3ffff */
        .weak           $__internal_1_$__cuda_sm10x_tcgen05_guardrail_trap_phase_invalid_during_alloc
        .type           $__internal_1_$__cuda_sm10x_tcgen05_guardrail_trap_phase_invalid_during_alloc,@function
        .size           $__internal_1_$__cuda_sm10x_tcgen05_guardrail_trap_phase_invalid_during_alloc,($__internal_2_$__cuda_sm10x_tcgen05_guardrail_trap_unallocated_columns_being_dealloced - $__internal_1_$__cuda_sm10x_tcgen05_guardrail_trap_phase_invalid_during_alloc)
$__internal_1_$__cuda_sm10x_tcgen05_guardrail_trap_phase_invalid_during_alloc:
[----:B------:R-:W-:Y:S05]  /*c7a0*/  BPT.TRAP 0x1 ;  /* 0x000000040000795c */ /* 0x000fea0000300000 */
[----:B------:R-:W-:-:S04]  /*c7b0*/  MOV R5, 0x0 ;  /* 0x0000000000057802 */ /* 0x000fc80000000f00 */
[----:B------:R-:W-:Y:S05]  /*c7c0*/  RET.REL.NODEC R4 `(_ZN7cutlass13device_kernelINS_4gemm6kernel13GemmUniversalIN4cute5tupleIJiiiiEEENS1_10collective13CollectiveMmaINS1_35MainloopSm100TmaUmmaWarpSpecializedILi2ELi2ELi4ENS5_IJNS4_1CILi4EEENSA_ILi1EEESC_EEEEENS5_IJNSA_ILi64EEENSA_ILi256EEESF_EEENS_10tfloat32_tENS5_IJlSC_lEEESI_SJ_NS4_8TiledMMAINS4_8MMA_AtomIJNS4_17SM100_MMA_TF32_SSISI_SI_fLi64ELi256ELNS4_4UMMA5MajorE0ELSO_0ELNSN_7ScaleInE0ELSP_0EEEEEENS4_6LayoutINS5_IJSC_SC_SC_EEENS5_IJNSA_ILi0EEESU_SU_EEEEENS5_IJNS4_10UnderscoreESX_SX_EEEEENS4_13SM90_TMA_LOADENS4_14ComposedLayoutINS4_7SwizzleILi3ELi4ELi3EEENS4_18smem_ptr_flag_bitsILi32EEENSS_INS5_IJNSA_ILi8EEENSA_ILi32EEEEEENS5_IJS17_SC_EEEEEEEvNS4_8identityENS4_23SM90_TMA_LOAD_MULTICASTES1B_vS1C_EENS_8epilogue10collective18CollectiveEpilogueINS1F_23Sm100TmaWarpSpecializedILi4ELi2ELi16ELb1ELb0EEEJSH_NS5_IJNSS_ISF_SC_EENSS_IS17_SC_EEEEESI_SJ_SI_SJ_NS1F_6fusion15FusionCallbacksIS1J_NS1N_17LinearCombinationISI_fSI_fLNS_15FloatRoundStyleE2EEESH_S1M_JEEENS4_5SM1004TMEM4LOAD26SM100_TMEM_LOAD_16dp128b8xES10_S1B_NS4_17SM75_U32x4_LDSM_NENS4_14SM90_TMA_STOREES1B_NS4_17SM90_U32x4_STSM_NENS4_39AutoVectorizingCopyWithAssumedAlignmentILi128EEEEEEvvEEEEvNT_6ParamsE) ;  /* 0xffffff38040c7950 */ /* 0x000fea0003c3ffff */
        .weak           $__internal_2_$__cuda_sm10x_tcgen05_guardrail_trap_unallocated_columns_being_dealloced
        .type           $__internal_2_$__cuda_sm10x_tcgen05_guardrail_trap_unallocated_columns_being_dealloced,@function
        .size           $__internal_2_$__cuda_sm10x_tcgen05_guardrail_trap_unallocated_columns_being_dealloced,(.L_x_221 - $__internal_2_$__cuda_sm10x_tcgen05_guardrail_trap_unallocated_columns_being_dealloced)
$__internal_2_$__cuda_sm10x_tcgen05_guardrail_trap_unallocated_columns_being_dealloced:
[----:B------:R-:W-:Y:S05]  /*c7d0*/  BPT.TRAP 0x1 ;  /* 0x000000040000795c */ /* 0x000fea0000300000 */
[----:B------:R-:W-:-:S04]  /*c7e0*/  HFMA2 R3, -RZ, RZ, 0, 0 ;  /* 0x00000000ff037431 */ /* 0x000fc800000001ff */
[----:B------:R-:W-:Y:S05]  /*c7f0*/  RET.REL.NODEC R2 `(_ZN7cutlass13device_kernelINS_4gemm6kernel13GemmUniversalIN4cute5tupleIJiiiiEEENS1_10collective13CollectiveMmaINS1_35MainloopSm100TmaUmmaWarpSpecializedILi2ELi2ELi4ENS5_IJNS4_1CILi4EEENSA_ILi1EEESC_EEEEENS5_IJNSA_ILi64EEENSA_ILi256EEESF_EEENS_10tfloat32_tENS5_IJlSC_lEEESI_SJ_NS4_8TiledMMAINS4_8MMA_AtomIJNS4_17SM100_MMA_TF32_SSISI_SI_fLi64ELi256ELNS4_4UMMA5MajorE0ELSO_0ELNSN_7ScaleInE0ELSP_0EEEEEENS4_6LayoutINS5_IJSC_SC_SC_EEENS5_IJNSA_ILi0EEESU_SU_EEEEENS5_IJNS4_10UnderscoreESX_SX_EEEEENS4_13SM90_TMA_LOADENS4_14ComposedLayoutINS4_7SwizzleILi3ELi4ELi3EEENS4_18smem_ptr_flag_bitsILi32EEENSS_INS5_IJNSA_ILi8EEENSA_ILi32EEEEEENS5_IJS17_SC_EEEEEEEvNS4_8identityENS4_23SM90_TMA_LOAD_MULTICASTES1B_vS1C_EENS_8epilogue10collective18CollectiveEpilogueINS1F_23Sm100TmaWarpSpecializedILi4ELi2ELi16ELb1ELb0EEEJSH_NS5_IJNSS_ISF_SC_EENSS_IS17_SC_EEEEESI_SJ_SI_SJ_NS1F_6fusion15FusionCallbacksIS1J_NS1N_17LinearCombinationISI_fSI_fLNS_15FloatRoundStyleE2EEESH_S1M_JEEENS4_5SM1004TMEM4LOAD26SM100_TMEM_LOAD_16dp128b8xES10_S1B_NS4_17SM75_U32x4_LDSM_NENS4_14SM90_TMA_STOREES1B_NS4_17SM90_U32x4_STSM_NENS4_39AutoVectorizingCopyWithAssumedAlignmentILi128EEEEEEvvEEEEvNT_6ParamsE) ;  /* 0xffffff3802007950 */ /* 0x000fea0003c3ffff */
.L_x_220:
[----:B------:R-:W-:-:S00]  /*c800*/  BRA `(.L_x_220) ;  /* 0xfffffffc00fc7947 */ /* 0x000fc0000383ffff */
[----:B------:R-:W-:-:S00]  /*c810*/  NOP ;  /* 0x0000000000007918 */ /* 0x000fc00000000000 */
        /* <DEDUP_REMOVED lines=14> */
.L_x_221:


//--------------------- .nv.global.init           --------------------------
	.section	.nv.global.init,"aw",@progbits
.nv.global.init:
	.type		$str$27,@object
	.size		$str$27,($str$28 - $str$27)
$str$27:
        /*0000*/ 	.byte	0x28, 0x61, 0x64, 0x64, 0x72, 0x65, 0x73, 0x73, 0x20, 0x26, 0x20, 0x6d, 0x61, 0x73, 0x6b, 0x29
        /*0010*/ 	.byte	0x20, 0x3d, 0x3d, 0x20, 0x30, 0x00
	.type		$str$28,@object
	.size		$str$28,($str$26 - $str$28)
$str$28:
        /*0016*/ 	.byte	0x2f, 0x74, 0x6d, 0x70, 0x2f, 0x63, 0x75, 0x74, 0x6c, 0x61, 0x73, 0x73, 0x5f, 0x73, 0x77, 0x65
        /*0026*/ 	.byte	0x65, 0x70, 0x5f, 0x73, 0x72, 0x63, 0x2f, 0x69, 0x6e, 0x63, 0x6c, 0x75, 0x64, 0x65, 0x2f, 0x63
        /*0036*/ 	.byte	0x75, 0x74, 0x65, 0x2f, 0x70, 0x6f, 0x69, 0x6e, 0x74, 0x65, 0x72, 0x5f, 0x66, 0x6c, 0x61, 0x67
        /*0046*/ 	.byte	0x67, 0x65, 0x64, 0x2e, 0x68, 0x70, 0x70, 0x00
	.type		$str$26,@object
	.size		$str$26,($str$25 - $str$26)
$str$26:
        /*004e*/ 	.byte	0x2f, 0x74, 0x6d, 0x70, 0x2f, 0x63, 0x75, 0x74, 0x6c, 0x61, 0x73, 0x73, 0x5f, 0x73, 0x77, 0x65
        /*005e*/ 	.byte	0x65, 0x70, 0x5f, 0x73, 0x72, 0x63, 0x2f, 0x69, 0x6e, 0x63, 0x6c, 0x75, 0x64, 0x65, 0x2f, 0x63
        /*006e*/ 	.byte	0x75, 0x74, 0x65, 0x2f, 0x61, 0x74, 0x6f, 0x6d, 0x2f, 0x63, 0x6f, 0x70, 0x79, 0x5f, 0x74, 0x72
        /*007e*/ 	.byte	0x61, 0x69, 0x74, 0x73, 0x5f, 0x73, 0x6d, 0x31, 0x30, 0x30, 0x2e, 0x68, 0x70, 0x70, 0x00
	.type		$str$25,@object
	.size		$str$25,(__unnamed_1 - $str$25)
$str$25:
        /*008d*/ 	.byte	0x28, 0x28, 0x75, 0x69, 0x6e, 0x74, 0x33, 0x32, 0x5f, 0x74, 0x28, 0x74, 0x68, 0x72, 0x65, 0x61
        /*009d*/ 	.byte	0x64, 0x49, 0x64, 0x78, 0x2e, 0x78, 0x29, 0x20, 0x2f, 0x20, 0x33, 0x32, 0x29, 0x20, 0x25, 0x20
        /*00ad*/ 	.byte	0x34, 0x29, 0x20, 0x3d, 0x3d, 0x20, 0x28, 0x28, 0x28, 0x74, 0x6d, 0x65, 0x6d, 0x5f, 0x61, 0x64
        /*00bd*/ 	.byte	0x64, 0x72, 0x20, 0x3e, 0x3e, 0x20, 0x31, 0x36, 0x29, 0x20, 0x2f, 0x20, 0x33, 0x32, 0x29, 0x20
        /*00cd*/ 	.byte	0x25, 0x20, 0x34, 0x29, 0x00
	.type		__unnamed_1,@object
	.size		__unnamed_1,(__unnamed_2 - __unnamed_1)
__unnamed_1:
        /*00d2*/ 	.byte	0x61, 0x75, 0x74, 0x6f, 0x20, 0x63, 0x75, 0x74, 0x65, 0x3a, 0x3a, 0x61, 0x73, 0x5f, 0x70, 0x6f
        /* <DEDUP_REMOVED lines=24> */
        /*0262*/ 	.byte	0x30, 0x34, 0x38, 0x3e, 0x3e, 0x3e, 0x3e, 0x5d, 0x00
	.type		__unnamed_2,@object
	.size		__unnamed_2,(.L_2 - __unnamed_2)
__unnamed_2:
        /* <DEDUP_REMOVED lines=45> */
        /*053b*/ 	.byte	0x3e, 0x3e, 0x3e, 0x5d, 0x00
.L_2:


//--------------------- .nv.shared._ZN7cutlass13device_kernelINS_4gemm6kernel13GemmUniversalIN4cute5tupleIJiiiiEEENS1_10collective13CollectiveMmaINS1_35MainloopSm100TmaUmmaWarpSpecializedILi2ELi2ELi4ENS5_IJNS4_1CILi4EEENSA_ILi1EEESC_EEEEENS5_IJNSA_ILi64EEENSA_ILi256EEESF_EEENS_10tfloat32_tENS5_IJlSC_lEEESI_SJ_NS4_8TiledMMAINS4_8MMA_AtomIJNS4_17SM100_MMA_TF32_SSISI_SI_fLi64ELi256ELNS4_4UMMA5MajorE0ELSO_0ELNSN_7ScaleInE0ELSP_0EEEEEENS4_6LayoutINS5_IJSC_SC_SC_EEENS5_IJNSA_ILi0EEESU_SU_EEEEENS5_IJNS4_10UnderscoreESX_SX_EEEEENS4_13SM90_TMA_LOADENS4_14ComposedLayoutINS4_7SwizzleILi3ELi4ELi3EEENS4_18smem_ptr_flag_bitsILi32EEENSS_INS5_IJNSA_ILi8EEENSA_ILi32EEEEEENS5_IJS17_SC_EEEEEEEvNS4_8identityENS4_23SM90_TMA_LOAD_MULTICASTES1B_vS1C_EENS_8epilogue10collective18CollectiveEpilogueINS1F_23Sm100TmaWarpSpecializedILi4ELi2ELi16ELb1ELb0EEEJSH_NS5_IJNSS_ISF_SC_EENSS_IS17_SC_EEEEESI_SJ_SI_SJ_NS1F_6fusion15FusionCallbacksIS1J_NS1N_17LinearCombinationISI_fSI_fLNS_15FloatRoundStyleE2EEESH_S1M_JEEENS4_5SM1004TMEM4LOAD26SM100_TMEM_LOAD_16dp128b8xES10_S1B_NS4_17SM75_U32x4_LDSM_NENS4_14SM90_TMA_STOREES1B_NS4_17SM90_U32x4_STSM_NENS4_39AutoVectorizingCopyWithAssumedAlignmentILi128EEEEEEvvEEEEvNT_6ParamsE --------------------------
	.section	.nv.shared._ZN7cutlass13device_kernelINS_4gemm6kernel13GemmUniversalIN4cute5tupleIJiiiiEEENS1_10collective13CollectiveMmaINS1_35MainloopSm100TmaUmmaWarpSpecializedILi2ELi2ELi4ENS5_IJNS4_1CILi4EEENSA_ILi1EEESC_EEEEENS5_IJNSA_ILi64EEENSA_ILi256EEESF_EEENS_10tfloat32_tENS5_IJlSC_lEEESI_SJ_NS4_8TiledMMAINS4_8MMA_AtomIJNS4_17SM100_MMA_TF32_SSISI_SI_fLi64ELi256ELNS4_4UMMA5MajorE0ELSO_0ELNSN_7ScaleInE0ELSP_0EEEEEENS4_6LayoutINS5_IJSC_SC_SC_EEENS5_IJNSA_ILi0EEESU_SU_EEEEENS5_IJNS4_10UnderscoreESX_SX_EEEEENS4_13SM90_TMA_LOADENS4_14ComposedLayoutINS4_7SwizzleILi3ELi4ELi3EEENS4_18smem_ptr_flag_bitsILi32EEENSS_INS5_IJNSA_ILi8EEENSA_ILi32EEEEEENS5_IJS17_SC_EEEEEEEvNS4_8identityENS4_23SM90_TMA_LOAD_MULTICASTES1B_vS1C_EENS_8epilogue10collective18CollectiveEpilogueINS1F_23Sm100TmaWarpSpecializedILi4ELi2ELi16ELb1ELb0EEEJSH_NS5_IJNSS_ISF_SC_EENSS_IS17_SC_EEEEESI_SJ_SI_SJ_NS1F_6fusion15FusionCallbacksIS1J_NS1N_17LinearCombinationISI_fSI_fLNS_15FloatRoundStyleE2EEESH_S1M_JEEENS4_5SM1004TMEM4LOAD26SM100_TMEM_LOAD_16dp128b8xES10_S1B_NS4_17SM75_U32x4_LDSM_NENS4_14SM90_TMA_STOREES1B_NS4_17SM90_U32x4_STSM_NENS4_39AutoVectorizingCopyWithAssumedAlignmentILi128EEEEEEvvEEEEvNT_6ParamsE,"aw",@nobits
	.sectionflags	@""
	.align	16
	.zero		1024


//--------------------- .nv.shared.reserved.0     --------------------------
	.section	.nv.shared.reserved.0,"aw",@nobits
	.weak		__nv_reservedSMEM_offset_0_alias
	.size		__nv_reservedSMEM_offset_0_alias, 0, 64
	.other		__nv_reservedSMEM_offset_0_alias,@"STO_CUDA_RESERVED_SHARED STV_DEFAULT"
__nv_reservedSMEM_offset_0_alias:
	.zero		0
.nv.shared.reserved.0:
	.zero		64
	.weak		__nv_reservedSMEM_tcgen05_partition
	.type		__nv_reservedSMEM_tcgen05_partition,@object
	.size		__nv_reservedSMEM_tcgen05_partition,(.L_0 - __nv_reservedSMEM_tcgen05_partition)
__nv_reservedSMEM_tcgen05_partition:
	.zero		32
.L_0:


//--------------------- .nv.global                --------------------------
	.section	.nv.global,"aw",@nobits
.nv.global:
	.type		_ZN40_INTERNAL_b7c6ac52_4_k_cu_e54daef6_333994cute1_E,@object
	.size		_ZN40_INTERNAL_b7c6ac52_4_k_cu_e54daef6_333994cute1_E,(_ZN40_INTERNAL_b7c6ac52_4_k_cu_e54daef6_333994cuda3std3__45__cpo6cbeginE - _ZN40_INTERNAL_b7c6ac52_4_k_cu_e54daef6_333994cute1_E)
_ZN40_INTERNAL_b7c6ac52_4_k_cu_e54daef6_333994cute1_E:
	.zero		1
	.type		_ZN40_INTERNAL_b7c6ac52_4_k_cu_e54daef6_333994cuda3std3__45__cpo6cbeginE,@object
	.size		_ZN40_INTERNAL_b7c6ac52_4_k_cu_e54daef6_333994cuda3std3__45__cpo6cbeginE,(_ZN40_INTERNAL_b7c6ac52_4_k_cu_e54daef6_333994cuda3std3__48in_placeE - _ZN40_INTERNAL_b7c6ac52_4_k_cu_e54daef6_333994cuda3std3__45__cpo6cbeginE)
_ZN40_INTERNAL_b7c6ac52_4_k_cu_e54daef6_333994cuda3std3__45__cpo6cbeginE:
	.zero		1
	.type		_ZN40_INTERNAL_b7c6ac52_4_k_cu_e54daef6_333994cuda3std3__48in_placeE,@object
	.size		_ZN40_INTERNAL_b7c6ac52_4_k_cu_e54daef6_333994cuda3std3__48in_placeE,(_ZN40_INTERNAL_b7c6ac52_4_k_cu_e54daef6_333994cuda3std6ranges3__45__cpo9iter_moveE - _ZN40_INTERNAL_b7c6ac52_4_k_cu_e54daef6_333994cuda3std3__48in_placeE)
_ZN40_INTERNAL_b7c6ac52_4_k_cu_e54daef6_333994cuda3std3__48in_placeE:
	.zero		1
	.type		_ZN40_INTERNAL_b7c6ac52_4_k_cu_e54daef6_333994cuda3std6ranges3__45__cpo9iter_moveE,@object
	.size		_ZN40_INTERNAL_b7c6ac52_4_k_cu_e54daef6_333994cuda3std6ranges3__45__cpo9iter_moveE,(_ZN40_INTERNAL_b7c6ac52_4_k_cu_e54daef6_333994cuda3std3__45__cpo5beginE - _ZN40_INTERNAL_b7c6ac52_4_k_cu_e54daef6_333994cuda3std6ranges3__45__cpo9iter_moveE)
_ZN40_INTERNAL_b7c6ac52_4_k_cu_e54daef6_333994cuda3std6ranges3__45__cpo9iter_moveE:
	.zero		1
	.type		_ZN40_INTERNAL_b7c6ac52_4_k_cu_e54daef6_333994cuda3std3__45__cpo5beginE,@object
	.size		_ZN40_INTERNAL_b7c6ac52_4_k_cu_e54daef6_333994cuda3std3__45__cpo5beginE,(_ZN40_INTERNAL_b7c6ac52_4_k_cu_e54daef6_333994cuda3std3__442_GLOBAL__N__b7c6ac52_4_k_cu_e54daef6_333996ignoreE - _ZN40_INTERNAL_b7c6ac52_4_k_cu_e54daef6_333994cuda3std3__45__cpo5beginE)
_ZN40_INTERNAL_b7c6ac52_4_k_cu_e54daef6_333994cuda3std3__45__cpo5beginE:
	.zero		1
	.type		_ZN40_INTERNAL_b7c6ac52_4_k_cu_e54daef6_333994cuda3std3__442_GLOBAL__N__b7c6ac52_4_k_cu_e54daef6_333996ignoreE,@object
	.size		_ZN40_INTERNAL_b7c6ac52_4_k_cu_e54daef6_333994cuda3std3__442_GLOBAL__N__b7c6ac52_4_k_cu_e54daef6_333996ignoreE,(_ZN40_INTERNAL_b7c6ac52_4_k_cu_e54daef6_333994cute7productE - _ZN40_INTERNAL_b7c6ac52_4_k_cu_e54daef6_333994cuda3std3__442_GLOBAL__N__b7c6ac52_4_k_cu_e54daef6_333996ignoreE)
_ZN40_INTERNAL_b7c6ac52_4_k_cu_e54daef6_333994cuda3std3__442_GLOBAL__N__b7c6ac52_4_k_cu_e54daef6_333996ignoreE:
	.zero		1
	.type		_ZN40_INTERNAL_b7c6ac52_4_k_cu_e54daef6_333994cute7productE,@object
	.size		_ZN40_INTERNAL_b7c6ac52_4_k_cu_e54daef6_333994cute7productE,(_ZN40_INTERNAL_b7c6ac52_4_k_cu_e54daef6_333994cuda3std3__45__cpo3endE - _ZN40_INTERNAL_b7c6ac52_4_k_cu_e54daef6_333994cute7productE)
_ZN40_INTERNAL_b7c6ac52_4_k_cu_e54daef6_333994cute7productE:
	.zero		1
	.type		_ZN40_INTERNAL_b7c6ac52_4_k_cu_e54daef6_333994cuda3std3__45__cpo3endE,@object
	.size		_ZN40_INTERNAL_b7c6ac52_4_k_cu_e54daef6_333994cuda3std3__45__cpo3endE,(_ZN40_INTERNAL_b7c6ac52_4_k_cu_e54daef6_333994cuda3std3__419piecewise_constructE - _ZN40_INTERNAL_b7c6ac52_4_k_cu_e54daef6_333994cuda3std3__45__cpo3endE)
_ZN40_INTERNAL_b7c6ac52_4_k_cu_e54daef6_333994cuda3std3__45__cpo3endE:
	.zero		1
	.type		_ZN40_INTERNAL_b7c6ac52_4_k_cu_e54daef6_333994cuda3std3__419piecewise_constructE,@object
	.size		_ZN40_INTERNAL_b7c6ac52_4_k_cu_e54daef6_333994cuda3std3__419piecewise_constructE,(_ZN40_INTERNAL_b7c6ac52_4_k_cu_e54daef6_333994cuda3std3__45__cpo4cendE - _ZN40_INTERNAL_b7c6ac52_4_k_cu_e54daef6_333994cuda3std3__419piecewise_constructE)
_ZN40_INTERNAL_b7c6ac52_4_k_cu_e54daef6_333994cuda3std3__419piecewise_constructE:
	.zero		1
	.type		_ZN40_INTERNAL_b7c6ac52_4_k_cu_e54daef6_333994cuda3std3__45__cpo4cendE,@object
	.size		_ZN40_INTERNAL_b7c6ac52_4_k_cu_e54daef6_333994cuda3std3__45__cpo4cendE,(_ZN40_INTERNAL_b7c6ac52_4_k_cu_e54daef6_333994cuda3std6ranges3__45__cpo4swapE - _ZN40_INTERNAL_b7c6ac52_4_k_cu_e54daef6_333994cuda3std3__45__cpo4cendE)
_ZN40_INTERNAL_b7c6ac52_4_k_cu_e54daef6_333994cuda3std3__45__cpo4cendE:
	.zero		1
	.type		_ZN40_INTERNAL_b7c6ac52_4_k_cu_e54daef6_333994cuda3std6ranges3__45__cpo4swapE,@object
	.size		_ZN40_INTERNAL_b7c6ac52_4_k_cu_e54daef6_333994cuda3std6ranges3__45__cpo4swapE,(.L_10 - _ZN40_INTERNAL_b7c6ac52_4_k_cu_e54daef6_333994cuda3std6ranges3__45__cpo4swapE)
_ZN40_INTERNAL_b7c6ac52_4_k_cu_e54daef6_333994cuda3std6ranges3__45__cpo4swapE:
	.zero		1
.L_10:


//--------------------- .nv.constant0._ZN7cutlass13device_kernelINS_4gemm6kernel13GemmUniversalIN4cute5tupleIJiiiiEEENS1_10collective13CollectiveMmaINS1_35MainloopSm100TmaUmmaWarpSpecializedILi2ELi2ELi4ENS5_IJNS4_1CILi4EEENSA_ILi1EEESC_EEEEENS5_IJNSA_ILi64EEENSA_ILi256EEESF_EEENS_10tfloat32_tENS5_IJlSC_lEEESI_SJ_NS4_8TiledMMAINS4_8MMA_AtomIJNS4_17SM100_MMA_TF32_SSISI_SI_fLi64ELi256ELNS4_4UMMA5MajorE0ELSO_0ELNSN_7ScaleInE0ELSP_0EEEEEENS4_6LayoutINS5_IJSC_SC_SC_EEENS5_IJNSA_ILi0EEESU_SU_EEEEENS5_IJNS4_10UnderscoreESX_SX_EEEEENS4_13SM90_TMA_LOADENS4_14ComposedLayoutINS4_7SwizzleILi3ELi4ELi3EEENS4_18smem_ptr_flag_bitsILi32EEENSS_INS5_IJNSA_ILi8EEENSA_ILi32EEEEEENS5_IJS17_SC_EEEEEEEvNS4_8identityENS4_23SM90_TMA_LOAD_MULTICASTES1B_vS1C_EENS_8epilogue10collective18CollectiveEpilogueINS1F_23Sm100TmaWarpSpecializedILi4ELi2ELi16ELb1ELb0EEEJSH_NS5_IJNSS_ISF_SC_EENSS_IS17_SC_EEEEESI_SJ_SI_SJ_NS1F_6fusion15FusionCallbacksIS1J_NS1N_17LinearCombinationISI_fSI_fLNS_15FloatRoundStyleE2EEESH_S1M_JEEENS4_5SM1004TMEM4LOAD26SM100_TMEM_LOAD_16dp128b8xES10_S1B_NS4_17SM75_U32x4_LDSM_NENS4_14SM90_TMA_STOREES1B_NS4_17SM90_U32x4_STSM_NENS4_39AutoVectorizingCopyWithAssumedAlignmentILi128EEEEEEvvEEEEvNT_6ParamsE --------------------------
	.section	.nv.constant0._ZN7cutlass13device_kernelINS_4gemm6kernel13GemmUniversalIN4cute5tupleIJiiiiEEENS1_10collective13CollectiveMmaINS1_35MainloopSm100TmaUmmaWarpSpecializedILi2ELi2ELi4ENS5_IJNS4_1CILi4EEENSA_ILi1EEESC_EEEEENS5_IJNSA_ILi64EEENSA_ILi256EEESF_EEENS_10tfloat32_tENS5_IJlSC_lEEESI_SJ_NS4_8TiledMMAINS4_8MMA_AtomIJNS4_17SM100_MMA_TF32_SSISI_SI_fLi64ELi256ELNS4_4UMMA5MajorE0ELSO_0ELNSN_7ScaleInE0ELSP_0EEEEEENS4_6LayoutINS5_IJSC_SC_SC_EEENS5_IJNSA_ILi0EEESU_SU_EEEEENS5_IJNS4_10UnderscoreESX_SX_EEEEENS4_13SM90_TMA_LOADENS4_14ComposedLayoutINS4_7SwizzleILi3ELi4ELi3EEENS4_18smem_ptr_flag_bitsILi32EEENSS_INS5_IJNSA_ILi8EEENSA_ILi32EEEEEENS5_IJS17_SC_EEEEEEEvNS4_8identityENS4_23SM90_TMA_LOAD_MULTICASTES1B_vS1C_EENS_8epilogue10collective18CollectiveEpilogueINS1F_23Sm100TmaWarpSpecializedILi4ELi2ELi16ELb1ELb0EEEJSH_NS5_IJNSS_ISF_SC_EENSS_IS17_SC_EEEEESI_SJ_SI_SJ_NS1F_6fusion15FusionCallbacksIS1J_NS1N_17LinearCombinationISI_fSI_fLNS_15FloatRoundStyleE2EEESH_S1M_JEEENS4_5SM1004TMEM4LOAD26SM100_TMEM_LOAD_16dp128b8xES10_S1B_NS4_17SM75_U32x4_LDSM_NENS4_14SM90_TMA_STOREES1B_NS4_17SM90_U32x4_STSM_NENS4_39AutoVectorizingCopyWithAssumedAlignmentILi128EEEEEEvvEEEEvNT_6ParamsE,"a",@progbits
	.sectionflags	@""
	.align	4
.nv.constant0._ZN7cutlass13device_kernelINS_4gemm6kernel13GemmUniversalIN4cute5tupleIJiiiiEEENS1_10collective13CollectiveMmaINS1_35MainloopSm100TmaUmmaWarpSpecializedILi2ELi2ELi4ENS5_IJNS4_1CILi4EEENSA_ILi1EEESC_EEEEENS5_IJNSA_ILi64EEENSA_ILi256EEESF_EEENS_10tfloat32_tENS5_IJlSC_lEEESI_SJ_NS4_8TiledMMAINS4_8MMA_AtomIJNS4_17SM100_MMA_TF32_SSISI_SI_fLi64ELi256ELNS4_4UMMA5MajorE0ELSO_0ELNSN_7ScaleInE0ELSP_0EEEEEENS4_6LayoutINS5_IJSC_SC_SC_EEENS5_IJNSA_ILi0EEESU_SU_EEEEENS5_IJNS4_10UnderscoreESX_SX_EEEEENS4_13SM90_TMA_LOADENS4_14ComposedLayoutINS4_7SwizzleILi3ELi4ELi3EEENS4_18smem_ptr_flag_bitsILi32EEENSS_INS5_IJNSA_ILi8EEENSA_ILi32EEEEEENS5_IJS17_SC_EEEEEEEvNS4_8identityENS4_23SM90_TMA_LOAD_MULTICASTES1B_vS1C_EENS_8epilogue10collective18CollectiveEpilogueINS1F_23Sm100TmaWarpSpecializedILi4ELi2ELi16ELb1ELb0EEEJSH_NS5_IJNSS_ISF_SC_EENSS_IS17_SC_EEEEESI_SJ_SI_SJ_NS1F_6fusion15FusionCallbacksIS1J_NS1N_17LinearCombinationISI_fSI_fLNS_15FloatRoundStyleE2EEESH_S1M_JEEENS4_5SM1004TMEM4LOAD26SM100_TMEM_LOAD_16dp128b8xES10_S1B_NS4_17SM75_U32x4_LDSM_NENS4_14SM90_TMA_STOREES1B_NS4_17SM90_U32x4_STSM_NENS4_39AutoVectorizingCopyWithAssumedAlignmentILi128EEEEEEvvEEEEvNT_6ParamsE:
	.zero		2944


//--------------------- SYMBOLS --------------------------

	.type		.nv.reservedSmem.offset0,@object
	.size		.nv.reservedSmem.offset0,0x4
	.type		.nv.reservedSmem.cap,@object
	.size		.nv.reservedSmem.cap,0x4
	.type		__assertfail,@function
